//
// Generated by NVIDIA NVVM Compiler
//
// Compiler Build ID: CL-36424714
// Cuda compilation tools, release 13.0, V13.0.88
// Based on NVVM 20.0.0
//

.version 9.0
.target sm_100
.address_size 64

	// .globl	compute_spike_times_kernel

.visible .entry compute_spike_times_kernel(
	.param .u64 .ptr .align 1 compute_spike_times_kernel_param_0,
	.param .u64 .ptr .align 1 compute_spike_times_kernel_param_1,
	.param .u64 .ptr .align 1 compute_spike_times_kernel_param_2,
	.param .u64 .ptr .align 1 compute_spike_times_kernel_param_3,
	.param .u64 .ptr .align 1 compute_spike_times_kernel_param_4,
	.param .u64 .ptr .align 1 compute_spike_times_kernel_param_5,
	.param .u64 .ptr .align 1 compute_spike_times_kernel_param_6,
	.param .u8 compute_spike_times_kernel_param_7,
	.param .f32 compute_spike_times_kernel_param_8,
	.param .f32 compute_spike_times_kernel_param_9,
	.param .f32 compute_spike_times_kernel_param_10,
	.param .u32 compute_spike_times_kernel_param_11,
	.param .u32 compute_spike_times_kernel_param_12,
	.param .u32 compute_spike_times_kernel_param_13,
	.param .u64 .ptr .align 1 compute_spike_times_kernel_param_14,
	.param .u64 .ptr .align 1 compute_spike_times_kernel_param_15,
	.param .u64 .ptr .align 1 compute_spike_times_kernel_param_16,
	.param .u64 .ptr .align 1 compute_spike_times_kernel_param_17,
	.param .u64 .ptr .align 1 compute_spike_times_kernel_param_18,
	.param .u64 .ptr .align 1 compute_spike_times_kernel_param_19,
	.param .u64 .ptr .align 1 compute_spike_times_kernel_param_20
)
{
	.reg .pred 	%p<36>;
	.reg .b32 	%r<42>;
	.reg .b32 	%f<226>;
	.reg .b64 	%rd<130>;
	.reg .b64 	%fd<9>;

	ld.param.u64 	%rd38, [compute_spike_times_kernel_param_0];
	ld.param.u64 	%rd39, [compute_spike_times_kernel_param_1];
	ld.param.u64 	%rd40, [compute_spike_times_kernel_param_2];
	ld.param.u64 	%rd35, [compute_spike_times_kernel_param_3];
	ld.param.u64 	%rd41, [compute_spike_times_kernel_param_4];
	ld.param.u64 	%rd42, [compute_spike_times_kernel_param_5];
	ld.param.u64 	%rd43, [compute_spike_times_kernel_param_6];
	ld.param.f32 	%f52, [compute_spike_times_kernel_param_8];
	ld.param.f32 	%f53, [compute_spike_times_kernel_param_9];
	ld.param.f32 	%f54, [compute_spike_times_kernel_param_10];
	ld.param.u32 	%r12, [compute_spike_times_kernel_param_11];
	ld.param.u32 	%r13, [compute_spike_times_kernel_param_12];
	ld.param.u32 	%r14, [compute_spike_times_kernel_param_13];
	ld.param.u64 	%rd44, [compute_spike_times_kernel_param_14];
	ld.param.u64 	%rd45, [compute_spike_times_kernel_param_15];
	ld.param.u64 	%rd46, [compute_spike_times_kernel_param_16];
	ld.param.u64 	%rd36, [compute_spike_times_kernel_param_17];
	ld.param.u64 	%rd37, [compute_spike_times_kernel_param_18];
	ld.param.u64 	%rd47, [compute_spike_times_kernel_param_20];
	cvta.to.global.u64 	%rd1, %rd47;
	cvta.to.global.u64 	%rd2, %rd46;
	cvta.to.global.u64 	%rd3, %rd43;
	cvta.to.global.u64 	%rd4, %rd45;
	cvta.to.global.u64 	%rd48, %rd44;
	cvta.to.global.u64 	%rd5, %rd37;
	cvta.to.global.u64 	%rd6, %rd35;
	cvta.to.global.u64 	%rd7, %rd36;
	cvta.to.global.u64 	%rd8, %rd41;
	cvta.to.global.u64 	%rd9, %rd40;
	cvta.to.global.u64 	%rd10, %rd42;
	cvta.to.global.u64 	%rd11, %rd38;
	cvta.to.global.u64 	%rd49, %rd39;
	mov.u32 	%r15, %ntid.x;
	mov.u32 	%r16, %ctaid.x;
	mov.u32 	%r17, %tid.x;
	mul.lo.s32 	%r18, %r12, %r16;
	cvt.s64.s32 	%rd12, %r18;
	mul.wide.s32 	%rd50, %r18, 4;
	add.s64 	%rd13, %rd49, %rd50;
	mul.lo.s32 	%r19, %r14, %r17;
	cvt.s64.s32 	%rd14, %r19;
	mad.lo.s32 	%r20, %r16, %r15, %r17;
	mul.lo.s32 	%r21, %r13, %r20;
	mul.wide.u32 	%rd51, %r20, 4;
	add.s64 	%rd15, %rd48, %rd51;
	cvt.s64.s32 	%rd16, %r21;
	mul.lo.s32 	%r22, %r14, %r20;
	cvt.s64.s32 	%rd17, %r22;
	setp.lt.s32 	%p1, %r12, 1;
	@%p1 bra 	$L__BB0_45;
	shl.b64 	%rd52, %rd17, 2;
	add.s64 	%rd18, %rd7, %rd52;
	add.s64 	%rd19, %rd5, %rd52;
	setp.gt.s32 	%p2, %r14, 0;
	@%p2 bra 	$L__BB0_12;
	mov.f32 	%f218, 0f00000000;
	mov.b32 	%r41, 0;
	mov.f32 	%f219, %f218;
	mov.f32 	%f224, %f218;
	mov.f32 	%f223, %f218;
$L__BB0_3:
	cvt.u64.u32 	%rd33, %r41;
	mul.wide.u32 	%rd53, %r41, 4;
	add.s64 	%rd34, %rd13, %rd53;
	ld.global.f32 	%f56, [%rd34];
	setp.eq.f32 	%p3, %f56, 0f7F800000;
	@%p3 bra 	$L__BB0_45;
	cvt.u32.u64 	%r24, %rd33;
	add.s64 	%rd54, %rd33, %rd12;
	shl.b64 	%rd55, %rd54, 2;
	add.s64 	%rd56, %rd11, %rd55;
	ld.global.u32 	%r25, [%rd56];
	cvt.s64.s32 	%rd57, %r25;
	add.s64 	%rd58, %rd57, %rd14;
	shl.b64 	%rd59, %rd58, 2;
	add.s64 	%rd60, %rd10, %rd59;
	ld.global.f32 	%f58, [%rd60];
	add.s64 	%rd61, %rd9, %rd55;
	ld.global.f32 	%f59, [%rd61];
	mul.f32 	%f60, %f58, %f59;
	add.f32 	%f219, %f219, %f60;
	fma.rn.f32 	%f61, %f58, %f59, %f60;
	div.rn.f32 	%f62, %f61, %f53;
	add.s64 	%rd62, %rd8, %rd55;
	ld.global.f32 	%f63, [%rd62];
	fma.rn.f32 	%f218, %f63, %f62, %f218;
	mul.wide.s32 	%rd63, %r25, 4;
	add.s64 	%rd64, %rd18, %rd63;
	ld.global.f32 	%f64, [%rd64];
	add.f32 	%f65, %f59, %f64;
	st.global.f32 	[%rd64], %f65;
	add.s64 	%rd65, %rd6, %rd55;
	ld.global.f32 	%f66, [%rd65];
	mul.f32 	%f67, %f58, %f66;
	add.f32 	%f223, %f223, %f67;
	div.rn.f32 	%f68, %f67, %f53;
	ld.global.f32 	%f69, [%rd62];
	fma.rn.f32 	%f224, %f69, %f68, %f224;
	add.s64 	%rd66, %rd19, %rd63;
	ld.global.f32 	%f70, [%rd66];
	add.f32 	%f71, %f66, %f70;
	st.global.f32 	[%rd66], %f71;
	add.s32 	%r41, %r24, 1;
	setp.ge.s32 	%p4, %r41, %r12;
	mov.f32 	%f222, 0f7F800000;
	@%p4 bra 	$L__BB0_6;
	ld.global.f32 	%f222, [%rd34+4];
$L__BB0_6:
	mul.f32 	%f72, %f219, 0f40800000;
	mul.f32 	%f41, %f52, %f72;
	cvt.f64.f32 	%fd2, %f219;
	add.f64 	%fd1, %fd2, %fd2;
	ld.global.f32 	%f225, [%rd34];
	min.f32 	%f78, %f54, %f222;
$L__BB0_7:
	mul.f32 	%f73, %f223, %f223;
	sub.f32 	%f46, %f73, %f41;
	setp.le.f32 	%p5, %f46, 0f00000000;
	@%p5 bra 	$L__BB0_44;
	sqrt.rn.f32 	%f74, %f46;
	add.f32 	%f47, %f223, %f74;
	setp.eq.f32 	%p6, %f47, 0f00000000;
	@%p6 bra 	$L__BB0_44;
	cvt.f64.f32 	%fd3, %f47;
	div.rn.f64 	%fd4, %fd1, %fd3;
	cvt.rn.f32.f64 	%f48, %fd4;
	setp.le.f32 	%p7, %f48, 0f00000000;
	@%p7 bra 	$L__BB0_44;
	lg2.approx.f32 	%f75, %f48;
	mul.f32 	%f76, %f75, 0f3F317218;
	mul.f32 	%f77, %f53, %f76;
	setp.lt.f32 	%p8, %f77, %f225;
	setp.lt.f32 	%p9, %f78, %f77;
	or.pred  	%p10, %p9, %p8;
	@%p10 bra 	$L__BB0_44;
	ld.global.s32 	%rd67, [%rd15];
	add.s64 	%rd68, %rd67, %rd16;
	shl.b64 	%rd69, %rd68, 2;
	add.s64 	%rd70, %rd4, %rd69;
	st.global.f32 	[%rd70], %f77;
	mul.f32 	%f79, %f48, %f48;
	div.rn.f32 	%f80, %f219, %f79;
	div.rn.f32 	%f81, %f53, %f80;
	div.rn.f32 	%f82, %f218, %f79;
	div.rn.f32 	%f83, %f224, %f48;
	sub.f32 	%f84, %f82, %f83;
	mul.f32 	%f85, %f81, %f84;
	ld.global.s32 	%rd71, [%rd15];
	add.s64 	%rd72, %rd71, %rd16;
	shl.b64 	%rd73, %rd72, 2;
	add.s64 	%rd74, %rd3, %rd73;
	ld.global.f32 	%f86, [%rd74];
	add.f32 	%f87, %f85, %f86;
	add.s64 	%rd75, %rd2, %rd73;
	st.global.f32 	[%rd75], %f87;
	mul.f32 	%f88, %f52, %f48;
	sub.f32 	%f223, %f223, %f88;
	mul.f32 	%f89, %f85, %f48;
	mul.f32 	%f90, %f52, %f89;
	div.rn.f32 	%f91, %f90, %f53;
	sub.f32 	%f224, %f224, %f91;
	ld.global.u32 	%r26, [%rd15];
	add.s32 	%r27, %r26, 1;
	st.global.u32 	[%rd15], %r27;
	setp.lt.s32 	%p11, %r27, %r13;
	mov.f32 	%f225, %f77;
	@%p11 bra 	$L__BB0_7;
	bra.uni 	$L__BB0_45;
$L__BB0_12:
	mov.f32 	%f210, 0f00000000;
	mov.b32 	%r37, 0;
	mov.f32 	%f211, %f210;
	mov.f32 	%f216, %f210;
	mov.f32 	%f215, %f210;
$L__BB0_13:
	cvt.u64.u32 	%rd20, %r37;
	mul.wide.u32 	%rd76, %r37, 4;
	add.s64 	%rd21, %rd13, %rd76;
	ld.global.f32 	%f93, [%rd21];
	setp.eq.f32 	%p13, %f93, 0f7F800000;
	@%p13 bra 	$L__BB0_45;
	ld.param.u64 	%rd124, [compute_spike_times_kernel_param_3];
	cvt.u32.u64 	%r29, %rd20;
	add.s64 	%rd77, %rd20, %rd12;
	shl.b64 	%rd78, %rd77, 2;
	add.s64 	%rd79, %rd11, %rd78;
	ld.global.u32 	%r30, [%rd79];
	cvt.s64.s32 	%rd80, %r30;
	add.s64 	%rd81, %rd80, %rd14;
	shl.b64 	%rd82, %rd81, 2;
	add.s64 	%rd83, %rd10, %rd82;
	ld.global.f32 	%f95, [%rd83];
	add.s64 	%rd84, %rd9, %rd78;
	ld.global.f32 	%f96, [%rd84];
	mul.f32 	%f97, %f95, %f96;
	add.f32 	%f211, %f211, %f97;
	fma.rn.f32 	%f98, %f95, %f96, %f97;
	div.rn.f32 	%f99, %f98, %f53;
	add.s64 	%rd85, %rd8, %rd78;
	ld.global.f32 	%f100, [%rd85];
	fma.rn.f32 	%f210, %f100, %f99, %f210;
	mul.wide.s32 	%rd86, %r30, 4;
	add.s64 	%rd87, %rd18, %rd86;
	ld.global.f32 	%f101, [%rd87];
	add.f32 	%f102, %f96, %f101;
	st.global.f32 	[%rd87], %f102;
	cvta.to.global.u64 	%rd88, %rd124;
	add.s64 	%rd89, %rd88, %rd78;
	ld.global.f32 	%f103, [%rd89];
	mul.f32 	%f104, %f95, %f103;
	add.f32 	%f215, %f215, %f104;
	div.rn.f32 	%f105, %f104, %f53;
	ld.global.f32 	%f106, [%rd85];
	fma.rn.f32 	%f216, %f106, %f105, %f216;
	add.s64 	%rd90, %rd19, %rd86;
	ld.global.f32 	%f107, [%rd90];
	add.f32 	%f108, %f103, %f107;
	st.global.f32 	[%rd90], %f108;
	add.s32 	%r37, %r29, 1;
	setp.ge.s32 	%p14, %r37, %r12;
	mov.f32 	%f214, 0f7F800000;
	@%p14 bra 	$L__BB0_16;
	ld.global.f32 	%f214, [%rd21+4];
$L__BB0_16:
	ld.global.f32 	%f217, [%rd21];
	cvt.f64.f32 	%fd6, %f211;
	add.f64 	%fd7, %fd6, %fd6;
	min.f32 	%f115, %f54, %f214;
$L__BB0_17:
	mov.f32 	%f14, %f217;
	mul.f32 	%f109, %f211, 0fC0800000;
	mul.f32 	%f110, %f52, %f109;
	fma.rn.f32 	%f15, %f215, %f215, %f110;
	setp.le.f32 	%p15, %f15, 0f00000000;
	@%p15 bra 	$L__BB0_43;
	sqrt.rn.f32 	%f111, %f15;
	add.f32 	%f16, %f215, %f111;
	setp.eq.f32 	%p16, %f16, 0f00000000;
	@%p16 bra 	$L__BB0_43;
	cvt.f64.f32 	%fd5, %f16;
	div.rn.f64 	%fd8, %fd7, %fd5;
	cvt.rn.f32.f64 	%f17, %fd8;
	setp.le.f32 	%p17, %f17, 0f00000000;
	@%p17 bra 	$L__BB0_43;
	lg2.approx.f32 	%f112, %f17;
	mul.f32 	%f113, %f112, 0f3F317218;
	mul.f32 	%f217, %f53, %f113;
	setp.lt.f32 	%p18, %f217, %f14;
	setp.lt.f32 	%p19, %f115, %f217;
	or.pred  	%p20, %p19, %p18;
	@%p20 bra 	$L__BB0_43;
	setp.lt.u32 	%p21, %r14, 4;
	ld.global.s32 	%rd91, [%rd15];
	add.s64 	%rd92, %rd91, %rd16;
	shl.b64 	%rd93, %rd92, 2;
	add.s64 	%rd94, %rd4, %rd93;
	st.global.f32 	[%rd94], %f217;
	mul.f32 	%f19, %f17, %f17;
	div.rn.f32 	%f116, %f211, %f19;
	div.rn.f32 	%f20, %f53, %f116;
	div.rn.f32 	%f117, %f210, %f19;
	div.rn.f32 	%f118, %f216, %f17;
	sub.f32 	%f119, %f117, %f118;
	mul.f32 	%f21, %f20, %f119;
	ld.global.s32 	%rd95, [%rd15];
	add.s64 	%rd96, %rd95, %rd16;
	shl.b64 	%rd97, %rd96, 2;
	add.s64 	%rd98, %rd3, %rd97;
	ld.global.f32 	%f120, [%rd98];
	add.f32 	%f121, %f21, %f120;
	add.s64 	%rd99, %rd2, %rd97;
	st.global.f32 	[%rd99], %f121;
	mov.b32 	%r40, 0;
	@%p21 bra 	$L__BB0_32;
	ld.param.u64 	%rd126, [compute_spike_times_kernel_param_18];
	ld.param.u64 	%rd125, [compute_spike_times_kernel_param_17];
	and.b32  	%r32, %r14, 2147483644;
	neg.s32 	%r38, %r32;
	cvta.to.global.u64 	%rd100, %rd125;
	shl.b64 	%rd101, %rd17, 2;
	add.s64 	%rd102, %rd101, 8;
	add.s64 	%rd129, %rd100, %rd102;
	cvta.to.global.u64 	%rd103, %rd126;
	add.s64 	%rd128, %rd103, %rd102;
	add.s64 	%rd127, %rd1, %rd102;
$L__BB0_23:
	.pragma "nounroll";
	ld.global.f32 	%f22, [%rd129+-8];
	setp.eq.f32 	%p22, %f22, 0f00000000;
	@%p22 bra 	$L__BB0_25;
	div.rn.f32 	%f122, %f22, %f19;
	ld.global.f32 	%f123, [%rd128+-8];
	div.rn.f32 	%f124, %f123, %f17;
	sub.f32 	%f125, %f122, %f124;
	mul.f32 	%f126, %f20, %f125;
	ld.global.f32 	%f127, [%rd127+-8];
	add.f32 	%f128, %f127, %f126;
	st.global.f32 	[%rd127+-8], %f128;
	mul.f32 	%f129, %f126, %f17;
	mul.f32 	%f130, %f52, %f129;
	div.rn.f32 	%f131, %f130, %f53;
	ld.global.f32 	%f132, [%rd128+-8];
	sub.f32 	%f133, %f132, %f131;
	st.global.f32 	[%rd128+-8], %f133;
$L__BB0_25:
	ld.global.f32 	%f23, [%rd129+-4];
	setp.eq.f32 	%p23, %f23, 0f00000000;
	@%p23 bra 	$L__BB0_27;
	div.rn.f32 	%f134, %f23, %f19;
	ld.global.f32 	%f135, [%rd128+-4];
	div.rn.f32 	%f136, %f135, %f17;
	sub.f32 	%f137, %f134, %f136;
	mul.f32 	%f138, %f20, %f137;
	ld.global.f32 	%f139, [%rd127+-4];
	add.f32 	%f140, %f139, %f138;
	st.global.f32 	[%rd127+-4], %f140;
	mul.f32 	%f141, %f138, %f17;
	mul.f32 	%f142, %f52, %f141;
	div.rn.f32 	%f143, %f142, %f53;
	ld.global.f32 	%f144, [%rd128+-4];
	sub.f32 	%f145, %f144, %f143;
	st.global.f32 	[%rd128+-4], %f145;
$L__BB0_27:
	ld.global.f32 	%f24, [%rd129];
	setp.eq.f32 	%p24, %f24, 0f00000000;
	@%p24 bra 	$L__BB0_29;
	div.rn.f32 	%f146, %f24, %f19;
	ld.global.f32 	%f147, [%rd128];
	div.rn.f32 	%f148, %f147, %f17;
	sub.f32 	%f149, %f146, %f148;
	mul.f32 	%f150, %f20, %f149;
	ld.global.f32 	%f151, [%rd127];
	add.f32 	%f152, %f151, %f150;
	st.global.f32 	[%rd127], %f152;
	mul.f32 	%f153, %f150, %f17;
	mul.f32 	%f154, %f52, %f153;
	div.rn.f32 	%f155, %f154, %f53;
	ld.global.f32 	%f156, [%rd128];
	sub.f32 	%f157, %f156, %f155;
	st.global.f32 	[%rd128], %f157;
$L__BB0_29:
	ld.global.f32 	%f25, [%rd129+4];
	setp.eq.f32 	%p25, %f25, 0f00000000;
	@%p25 bra 	$L__BB0_31;
	div.rn.f32 	%f158, %f25, %f19;
	ld.global.f32 	%f159, [%rd128+4];
	div.rn.f32 	%f160, %f159, %f17;
	sub.f32 	%f161, %f158, %f160;
	mul.f32 	%f162, %f20, %f161;
	ld.global.f32 	%f163, [%rd127+4];
	add.f32 	%f164, %f163, %f162;
	st.global.f32 	[%rd127+4], %f164;
	mul.f32 	%f165, %f162, %f17;
	mul.f32 	%f166, %f52, %f165;
	div.rn.f32 	%f167, %f166, %f53;
	ld.global.f32 	%f168, [%rd128+4];
	sub.f32 	%f169, %f168, %f167;
	st.global.f32 	[%rd128+4], %f169;
$L__BB0_31:
	and.b32  	%r40, %r14, 2147483644;
	add.s32 	%r38, %r38, 4;
	add.s64 	%rd129, %rd129, 16;
	add.s64 	%rd128, %rd128, 16;
	add.s64 	%rd127, %rd127, 16;
	setp.ne.s32 	%p26, %r38, 0;
	@%p26 bra 	$L__BB0_23;
$L__BB0_32:
	and.b32  	%r33, %r14, 3;
	setp.eq.s32 	%p27, %r33, 0;
	@%p27 bra 	$L__BB0_42;
	setp.eq.s32 	%p28, %r33, 1;
	@%p28 bra 	$L__BB0_39;
	mul.wide.u32 	%rd104, %r40, 4;
	add.s64 	%rd31, %rd18, %rd104;
	ld.global.f32 	%f26, [%rd31];
	setp.eq.f32 	%p29, %f26, 0f00000000;
	@%p29 bra 	$L__BB0_36;
	div.rn.f32 	%f170, %f26, %f19;
	cvt.u64.u32 	%rd105, %r40;
	mul.wide.u32 	%rd106, %r40, 4;
	add.s64 	%rd107, %rd19, %rd106;
	ld.global.f32 	%f171, [%rd107];
	div.rn.f32 	%f172, %f171, %f17;
	sub.f32 	%f173, %f170, %f172;
	mul.f32 	%f174, %f20, %f173;
	add.s64 	%rd108, %rd105, %rd17;
	shl.b64 	%rd109, %rd108, 2;
	add.s64 	%rd110, %rd1, %rd109;
	ld.global.f32 	%f175, [%rd110];
	add.f32 	%f176, %f175, %f174;
	st.global.f32 	[%rd110], %f176;
	mul.f32 	%f177, %f174, %f17;
	mul.f32 	%f178, %f52, %f177;
	div.rn.f32 	%f179, %f178, %f53;
	ld.global.f32 	%f180, [%rd107];
	sub.f32 	%f181, %f180, %f179;
	st.global.f32 	[%rd107], %f181;
$L__BB0_36:
	ld.global.f32 	%f27, [%rd31+4];
	setp.eq.f32 	%p30, %f27, 0f00000000;
	@%p30 bra 	$L__BB0_38;
	div.rn.f32 	%f182, %f27, %f19;
	cvt.u64.u32 	%rd111, %r40;
	mul.wide.u32 	%rd112, %r40, 4;
	add.s64 	%rd113, %rd19, %rd112;
	ld.global.f32 	%f183, [%rd113+4];
	div.rn.f32 	%f184, %f183, %f17;
	sub.f32 	%f185, %f182, %f184;
	mul.f32 	%f186, %f20, %f185;
	add.s64 	%rd114, %rd111, %rd17;
	shl.b64 	%rd115, %rd114, 2;
	add.s64 	%rd116, %rd1, %rd115;
	ld.global.f32 	%f187, [%rd116+4];
	add.f32 	%f188, %f187, %f186;
	st.global.f32 	[%rd116+4], %f188;
	mul.f32 	%f189, %f186, %f17;
	mul.f32 	%f190, %f52, %f189;
	div.rn.f32 	%f191, %f190, %f53;
	ld.global.f32 	%f192, [%rd113+4];
	sub.f32 	%f193, %f192, %f191;
	st.global.f32 	[%rd113+4], %f193;
$L__BB0_38:
	add.s32 	%r40, %r40, 2;
$L__BB0_39:
	and.b32  	%r34, %r14, 1;
	setp.eq.b32 	%p31, %r34, 1;
	not.pred 	%p32, %p31;
	@%p32 bra 	$L__BB0_42;
	cvt.u64.u32 	%rd32, %r40;
	mul.wide.u32 	%rd117, %r40, 4;
	add.s64 	%rd118, %rd18, %rd117;
	ld.global.f32 	%f28, [%rd118];
	setp.eq.f32 	%p33, %f28, 0f00000000;
	@%p33 bra 	$L__BB0_42;
	div.rn.f32 	%f194, %f28, %f19;
	shl.b64 	%rd119, %rd32, 2;
	add.s64 	%rd120, %rd19, %rd119;
	ld.global.f32 	%f195, [%rd120];
	div.rn.f32 	%f196, %f195, %f17;
	sub.f32 	%f197, %f194, %f196;
	mul.f32 	%f198, %f20, %f197;
	add.s64 	%rd121, %rd32, %rd17;
	shl.b64 	%rd122, %rd121, 2;
	add.s64 	%rd123, %rd1, %rd122;
	ld.global.f32 	%f199, [%rd123];
	add.f32 	%f200, %f199, %f198;
	st.global.f32 	[%rd123], %f200;
	mul.f32 	%f201, %f198, %f17;
	mul.f32 	%f202, %f52, %f201;
	div.rn.f32 	%f203, %f202, %f53;
	ld.global.f32 	%f204, [%rd120];
	sub.f32 	%f205, %f204, %f203;
	st.global.f32 	[%rd120], %f205;
$L__BB0_42:
	mul.f32 	%f206, %f52, %f17;
	sub.f32 	%f215, %f215, %f206;
	mul.f32 	%f207, %f21, %f17;
	mul.f32 	%f208, %f52, %f207;
	div.rn.f32 	%f209, %f208, %f53;
	sub.f32 	%f216, %f216, %f209;
	ld.global.u32 	%r35, [%rd15];
	add.s32 	%r36, %r35, 1;
	st.global.u32 	[%rd15], %r36;
	setp.lt.s32 	%p34, %r36, %r13;
	@%p34 bra 	$L__BB0_17;
	bra.uni 	$L__BB0_45;
$L__BB0_43:
	setp.eq.s32 	%p35, %r37, %r12;
	@%p35 bra 	$L__BB0_45;
	bra.uni 	$L__BB0_13;
$L__BB0_44:
	setp.ne.s32 	%p12, %r41, %r12;
	@%p12 bra 	$L__BB0_3;
$L__BB0_45:
	ret;

}


// ===== COMPILED SASS (sm_100) =====

	.target	sm_100

	.elftype	@"ET_EXEC"


//--------------------- .note.nv.tkinfo           --------------------------
	.section	.note.nv.tkinfo,"",@"SHT_NOTE"
	.sectionflags	@"SHF_NOTE_NV_TKINFO"
	.tkinfo
        /*0018*/ 	.word	0x00000002
        /*0030*/ 	.string	""
        /*0030*/ 	.string	"ptxas"
        /*0030*/ 	.string	"Cuda compilation tools, release 13.0, V13.0.88"
        /*0030*/ 	.string	"Build cuda_13.0.r13.0/compiler.36424714_0"
        /*0030*/ 	.string	"-arch sm_100 -m 64 "



//--------------------- .note.nv.cuinfo           --------------------------
	.section	.note.nv.cuinfo,"",@"SHT_NOTE"
	.sectionflags	@"SHF_NOTE_NV_CUINFO"
        /*0018*/ 	.short	0x0002
        /*001a*/ 	.short	0x0064
        /*001c*/ 	.short	0x0082
	.zero		2


//--------------------- .nv.info                  --------------------------
	.section	.nv.info,"",@"SHT_CUDA_INFO"
	.align	4


	//----- nvinfo : EIATTR_REGCOUNT
	.align		4
        /*0000*/ 	.byte	0x04, 0x2f
        /*0002*/ 	.short	(.L_1 - .L_0)
	.align		4
.L_0:
        /*0004*/ 	.word	index@(compute_spike_times_kernel)
        /*0008*/ 	.word	0x00000034


	//----- nvinfo : EIATTR_FRAME_SIZE
	.align		4
.L_1:
        /*000c*/ 	.byte	0x04, 0x11
        /*000e*/ 	.short	(.L_3 - .L_2)
	.align		4
.L_2:
        /*0010*/ 	.word	index@($__internal_2_$__cuda_sm3x_div_rn_noftz_f32_slowpath)
        /*0014*/ 	.word	0x00000000


	//----- nvinfo : EIATTR_FRAME_SIZE
	.align		4
.L_3:
        /*0018*/ 	.byte	0x04, 0x11
        /*001a*/ 	.short	(.L_5 - .L_4)
	.align		4
.L_4:
        /*001c*/ 	.word	index@($__internal_1_$__cuda_sm20_sqrt_rn_f32_slowpath)
        /*0020*/ 	.word	0x00000000


	//----- nvinfo : EIATTR_FRAME_SIZE
	.align		4
.L_5:
        /*0024*/ 	.byte	0x04, 0x11
        /*0026*/ 	.short	(.L_7 - .L_6)
	.align		4
.L_6:
        /*0028*/ 	.word	index@($__internal_0_$__cuda_sm20_div_rn_f64_full)
        /*002c*/ 	.word	0x00000000


	//----- nvinfo : EIATTR_FRAME_SIZE
	.align		4
.L_7:
        /*0030*/ 	.byte	0x04, 0x11
        /*0032*/ 	.short	(.L_9 - .L_8)
	.align		4
.L_8:
        /*0034*/ 	.word	index@(compute_spike_times_kernel)
        /*0038*/ 	.word	0x00000000


	//----- nvinfo : EIATTR_MIN_STACK_SIZE
	.align		4
.L_9:
        /*003c*/ 	.byte	0x04, 0x12
        /*003e*/ 	.short	(.L_11 - .L_10)
	.align		4
.L_10:
        /*0040*/ 	.word	index@(compute_spike_times_kernel)
        /*0044*/ 	.word	0x00000000
.L_11:


//--------------------- .nv.compat                --------------------------
	.section	.nv.compat,"",@"SHT_CUDA_COMPAT_INFO"
	.align	4
        /*0000*/ 	.byte	0x02, 0x09, 0x00, 0x00, 0x02, 0x02, 0x01, 0x00, 0x02, 0x05, 0x05, 0x00, 0x03, 0x07, 0x01, 0x01
        /*0010*/ 	.byte	0x02, 0x03, 0x00, 0x00, 0x02, 0x06, 0x01, 0x00, 0x04, 0x0b, 0x08, 0x00, 0x01, 0x00, 0x00, 0x00
        /*0020*/ 	.byte	0x00, 0x00, 0x00, 0x00


//--------------------- .nv.info.compute_spike_times_kernel --------------------------
	.section	.nv.info.compute_spike_times_kernel,"",@"SHT_CUDA_INFO"
	.sectionflags	@""
	.align	4


	//----- nvinfo : EIATTR_CUDA_API_VERSION
	.align		4
        /*0000*/ 	.byte	0x04, 0x37
        /*0002*/ 	.short	(.L_13 - .L_12)
.L_12:
        /*0004*/ 	.word	0x00000082


	//----- nvinfo : EIATTR_KPARAM_INFO
	.align		4
.L_13:
        /*0008*/ 	.byte	0x04, 0x17
        /*000a*/ 	.short	(.L_15 - .L_14)
.L_14:
        /*000c*/ 	.word	0x00000000
        /*0010*/ 	.short	0x0014
        /*0012*/ 	.short	0x0088
        /*0014*/ 	.byte	0x00, 0xf5, 0x21, 0x00


	//----- nvinfo : EIATTR_KPARAM_INFO
	.align		4
.L_15:
        /*0018*/ 	.byte	0x04, 0x17
        /*001a*/ 	.short	(.L_17 - .L_16)
.L_16:
        /*001c*/ 	.word	0x00000000
        /*0020*/ 	.short	0x0013
        /*0022*/ 	.short	0x0080
        /*0024*/ 	.byte	0x00, 0xf5, 0x21, 0x00


	//----- nvinfo : EIATTR_KPARAM_INFO
	.align		4
.L_17:
        /*0028*/ 	.byte	0x04, 0x17
        /*002a*/ 	.short	(.L_19 - .L_18)
.L_18:
        /*002c*/ 	.word	0x00000000
        /*0030*/ 	.short	0x0012
        /*0032*/ 	.short	0x0078
        /*0034*/ 	.byte	0x00, 0xf5, 0x21, 0x00


	//----- nvinfo : EIATTR_KPARAM_INFO
	.align		4
.L_19:
        /*0038*/ 	.byte	0x04, 0x17
        /*003a*/ 	.short	(.L_21 - .L_20)
.L_20:
        /*003c*/ 	.word	0x00000000
        /*0040*/ 	.short	0x0011
        /*0042*/ 	.short	0x0070
        /*0044*/ 	.byte	0x00, 0xf5, 0x21, 0x00


	//----- nvinfo : EIATTR_KPARAM_INFO
	.align		4
.L_21:
        /*0048*/ 	.byte	0x04, 0x17
        /*004a*/ 	.short	(.L_23 - .L_22)
.L_22:
        /*004c*/ 	.word	0x00000000
        /*0050*/ 	.short	0x0010
        /*0052*/ 	.short	0x0068
        /*0054*/ 	.byte	0x00, 0xf5, 0x21, 0x00


	//----- nvinfo : EIATTR_KPARAM_INFO
	.align		4
.L_23:
        /*0058*/ 	.byte	0x04, 0x17
        /*005a*/ 	.short	(.L_25 - .L_24)
.L_24:
        /*005c*/ 	.word	0x00000000
        /*0060*/ 	.short	0x000f
        /*0062*/ 	.short	0x0060
        /*0064*/ 	.byte	0x00, 0xf5, 0x21, 0x00


	//----- nvinfo : EIATTR_KPARAM_INFO
	.align		4
.L_25:
        /*0068*/ 	.byte	0x04, 0x17
        /*006a*/ 	.short	(.L_27 - .L_26)
.L_26:
        /*006c*/ 	.word	0x00000000
        /*0070*/ 	.short	0x000e
        /*0072*/ 	.short	0x0058
        /*0074*/ 	.byte	0x00, 0xf5, 0x21, 0x00


	//----- nvinfo : EIATTR_KPARAM_INFO
	.align		4
.L_27:
        /*0078*/ 	.byte	0x04, 0x17
        /*007a*/ 	.short	(.L_29 - .L_28)
.L_28:
        /*007c*/ 	.word	0x00000000
        /*0080*/ 	.short	0x000d
        /*0082*/ 	.short	0x0050
        /*0084*/ 	.byte	0x00, 0xf0, 0x11, 0x00


	//----- nvinfo : EIATTR_KPARAM_INFO
	.align		4
.L_29:
        /*0088*/ 	.byte	0x04, 0x17
        /*008a*/ 	.short	(.L_31 - .L_30)
.L_30:
        /*008c*/ 	.word	0x00000000
        /*0090*/ 	.short	0x000c
        /*0092*/ 	.short	0x004c
        /*0094*/ 	.byte	0x00, 0xf0, 0x11, 0x00


	//----- nvinfo : EIATTR_KPARAM_INFO
	.align		4
.L_31:
        /*0098*/ 	.byte	0x04, 0x17
        /*009a*/ 	.short	(.L_33 - .L_32)
.L_32:
        /*009c*/ 	.word	0x00000000
        /*00a0*/ 	.short	0x000b
        /*00a2*/ 	.short	0x0048
        /*00a4*/ 	.byte	0x00, 0xf0, 0x11, 0x00


	//----- nvinfo : EIATTR_KPARAM_INFO
	.align		4
.L_33:
        /*00a8*/ 	.byte	0x04, 0x17
        /*00aa*/ 	.short	(.L_35 - .L_34)
.L_34:
        /*00ac*/ 	.word	0x00000000
        /*00b0*/ 	.short	0x000a
        /*00b2*/ 	.short	0x0044
        /*00b4*/ 	.byte	0x00, 0xf0, 0x11, 0x00


	//----- nvinfo : EIATTR_KPARAM_INFO
	.align		4
.L_35:
        /*00b8*/ 	.byte	0x04, 0x17
        /*00ba*/ 	.short	(.L_37 - .L_36)
.L_36:
        /*00bc*/ 	.word	0x00000000
        /*00c0*/ 	.short	0x0009
        /*00c2*/ 	.short	0x0040
        /*00c4*/ 	.byte	0x00, 0xf0, 0x11, 0x00


	//----- nvinfo : EIATTR_KPARAM_INFO
	.align		4
.L_37:
        /*00c8*/ 	.byte	0x04, 0x17
        /*00ca*/ 	.short	(.L_39 - .L_38)
.L_38:
        /*00cc*/ 	.word	0x00000000
        /*00d0*/ 	.short	0x0008
        /*00d2*/ 	.short	0x003c
        /*00d4*/ 	.byte	0x00, 0xf0, 0x11, 0x00


	//----- nvinfo : EIATTR_KPARAM_INFO
	.align		4
.L_39:
        /*00d8*/ 	.byte	0x04, 0x17
        /*00da*/ 	.short	(.L_41 - .L_40)
.L_40:
        /*00dc*/ 	.word	0x00000000
        /*00e0*/ 	.short	0x0007
        /*00e2*/ 	.short	0x0038
        /*00e4*/ 	.byte	0x00, 0xf0, 0x05, 0x00


	//----- nvinfo : EIATTR_KPARAM_INFO
	.align		4
.L_41:
        /*00e8*/ 	.byte	0x04, 0x17
        /*00ea*/ 	.short	(.L_43 - .L_42)
.L_42:
        /*00ec*/ 	.word	0x00000000
        /*00f0*/ 	.short	0x0006
        /*00f2*/ 	.short	0x0030
        /*00f4*/ 	.byte	0x00, 0xf5, 0x21, 0x00


	//----- nvinfo : EIATTR_KPARAM_INFO
	.align		4
.L_43:
        /*00f8*/ 	.byte	0x04, 0x17
        /*00fa*/ 	.short	(.L_45 - .L_44)
.L_44:
        /*00fc*/ 	.word	0x00000000
        /*0100*/ 	.short	0x0005
        /*0102*/ 	.short	0x0028
        /*0104*/ 	.byte	0x00, 0xf5, 0x21, 0x00


	//----- nvinfo : EIATTR_KPARAM_INFO
	.align		4
.L_45:
        /*0108*/ 	.byte	0x04, 0x17
        /*010a*/ 	.short	(.L_47 - .L_46)
.L_46:
        /*010c*/ 	.word	0x00000000
        /*0110*/ 	.short	0x0004
        /*0112*/ 	.short	0x0020
        /*0114*/ 	.byte	0x00, 0xf5, 0x21, 0x00


	//----- nvinfo : EIATTR_KPARAM_INFO
	.align		4
.L_47:
        /*0118*/ 	.byte	0x04, 0x17
        /*011a*/ 	.short	(.L_49 - .L_48)
.L_48:
        /*011c*/ 	.word	0x00000000
        /*0120*/ 	.short	0x0003
        /*0122*/ 	.short	0x0018
        /*0124*/ 	.byte	0x00, 0xf5, 0x21, 0x00


	//----- nvinfo : EIATTR_KPARAM_INFO
	.align		4
.L_49:
        /*0128*/ 	.byte	0x04, 0x17
        /*012a*/ 	.short	(.L_51 - .L_50)
.L_50:
        /*012c*/ 	.word	0x00000000
        /*0130*/ 	.short	0x0002
        /*0132*/ 	.short	0x0010
        /*0134*/ 	.byte	0x00, 0xf5, 0x21, 0x00


	//----- nvinfo : EIATTR_KPARAM_INFO
	.align		4
.L_51:
        /*0138*/ 	.byte	0x04, 0x17
        /*013a*/ 	.short	(.L_53 - .L_52)
.L_52:
        /*013c*/ 	.word	0x00000000
        /*0140*/ 	.short	0x0001
        /*0142*/ 	.short	0x0008
        /*0144*/ 	.byte	0x00, 0xf5, 0x21, 0x00


	//----- nvinfo : EIATTR_KPARAM_INFO
	.align		4
.L_53:
        /*0148*/ 	.byte	0x04, 0x17
        /*014a*/ 	.short	(.L_55 - .L_54)
.L_54:
        /*014c*/ 	.word	0x00000000
        /*0150*/ 	.short	0x0000
        /*0152*/ 	.short	0x0000
        /*0154*/ 	.byte	0x00, 0xf5, 0x21, 0x00


	//----- nvinfo : EIATTR_SPARSE_MMA_MASK
	.align		4
.L_55:
        /*0158*/ 	.byte	0x03, 0x50
        /*015a*/ 	.short	0x0000


	//----- nvinfo : EIATTR_MAXREG_COUNT
	.align		4
        /*015c*/ 	.byte	0x03, 0x1b
        /*015e*/ 	.short	0x00ff


	//----- nvinfo : EIATTR_MERCURY_ISA_VERSION
	.align		4
        /*0160*/ 	.byte	0x03, 0x5f
        /*0162*/ 	.short	0x0101


	//----- nvinfo : EIATTR_VRC_CTA_INIT_COUNT
	.align		4
        /*0164*/ 	.byte	0x02, 0x4a
	.zero		1
	.zero		1


	//----- nvinfo : EIATTR_EXIT_INSTR_OFFSETS
	.align		4
        /*0168*/ 	.byte	0x04, 0x1c
        /*016a*/ 	.short	(.L_57 - .L_56)


	//   ....[0]....
.L_56:
        /*016c*/ 	.word	0x00000060


	//   ....[1]....
        /*0170*/ 	.word	0x000002b0


	//   ....[2]....
        /*0174*/ 	.word	0x00001290


	//   ....[3]....
        /*0178*/ 	.word	0x000012e0


	//   ....[4]....
        /*017c*/ 	.word	0x00001310


	//   ....[5]....
        /*0180*/ 	.word	0x00001cf0


	//   ....[6]....
        /*0184*/ 	.word	0x00001d60


	//   ....[7]....
        /*0188*/ 	.word	0x000043a0


	//----- nvinfo : EIATTR_CRS_STACK_SIZE
	.align		4
.L_57:
        /*018c*/ 	.byte	0x04, 0x1e
        /*018e*/ 	.short	(.L_59 - .L_58)
.L_58:
        /*0190*/ 	.word	0x00000000


	//----- nvinfo : EIATTR_CBANK_PARAM_SIZE
	.align		4
.L_59:
        /*0194*/ 	.byte	0x03, 0x19
        /*0196*/ 	.short	0x0090


	//----- nvinfo : EIATTR_PARAM_CBANK
	.align		4
        /*0198*/ 	.byte	0x04, 0x0a
        /*019a*/ 	.short	(.L_61 - .L_60)
	.align		4
.L_60:
        /*019c*/ 	.word	index@(.nv.constant0.compute_spike_times_kernel)
        /*01a0*/ 	.short	0x0380
        /*01a2*/ 	.short	0x0090


	//----- nvinfo : EIATTR_SW_WAR
	.align		4
.L_61:
        /*01a4*/ 	.byte	0x04, 0x36
        /*01a6*/ 	.short	(.L_63 - .L_62)
.L_62:
        /*01a8*/ 	.word	0x00000008
.L_63:


//--------------------- .nv.callgraph             --------------------------
	.section	.nv.callgraph,"",@"SHT_CUDA_CALLGRAPH"
	.align	4
	.sectionentsize	8
	.align		4
        /*0000*/ 	.word	0x00000000
	.align		4
        /*0004*/ 	.word	0xffffffff
	.align		4
        /*0008*/ 	.word	0x00000000
	.align		4
        /*000c*/ 	.word	0xfffffffe
	.align		4
        /*0010*/ 	.word	0x00000000
	.align		4
        /*0014*/ 	.word	0xfffffffd
	.align		4
        /*0018*/ 	.word	0x00000000
	.align		4
        /*001c*/ 	.word	0xfffffffc


//--------------------- .text.compute_spike_times_kernel --------------------------
	.section	.text.compute_spike_times_kernel,"ax",@progbits
	.align	128
        .global         compute_spike_times_kernel
        .type           compute_spike_times_kernel,@function
        .size           compute_spike_times_kernel,(.L_x_129 - compute_spike_times_kernel)
        .other          compute_spike_times_kernel,@"STO_CUDA_ENTRY STV_DEFAULT"
compute_spike_times_kernel:
.text.compute_spike_times_kernel:
[----:B------:R-:W-:Y:S08]  /*0000*/  LDC R1, c[0x0][0x37c] ;  /* 0x0000df00ff017b82 */ /* 0x000ff00000000800 */
[----:B------:R-:W0:Y:S01]  /*0010*/  LDC.64 R4, c[0x0][0x3c8] ;  /* 0x0000f200ff047b82 */ /* 0x000e220000000a00 */
[----:B------:R-:W1:Y:S01]  /*0020*/  S2R R9, SR_CTAID.X ;  /* 0x0000000000097919 */ /* 0x000e620000002500 */
[----:B------:R-:W2:Y:S01]  /*0030*/  LDCU UR4, c[0x0][0x360] ;  /* 0x00006c00ff0477ac */ /* 0x000ea20008000800 */
[----:B------:R-:W3:Y:S01]  /*0040*/  S2R R2, SR_TID.X ;  /* 0x0000000000027919 */ /* 0x000ee20000002100 */
[----:B0-----:R-:W-:-:S13]  /*0050*/  ISETP.GE.AND P0, PT, R4, 0x1, PT ;  /* 0x000000010400780c */ /* 0x001fda0003f06270 */
[----:B-123--:R-:W-:Y:S05]  /*0060*/  @!P0 EXIT ;  /* 0x000000000000894d */ /* 0x00efea0003800000 */
[----:B------:R-:W0:Y:S01]  /*0070*/  LDCU UR5, c[0x0][0x3d0] ;  /* 0x00007a00ff0577ac */ /* 0x000e220008000800 */
[----:B------:R-:W1:Y:S01]  /*0080*/  LDC.64 R22, c[0x0][0x3d8] ;  /* 0x0000f600ff167b82 */ /* 0x000e620000000a00 */
[C---:B------:R-:W-:Y:S01]  /*0090*/  IMAD R0, R9.reuse, UR4, R2 ;  /* 0x0000000409007c24 */ /* 0x040fe2000f8e0202 */
[----:B------:R-:W2:Y:S01]  /*00a0*/  LDCU.128 UR8, c[0x0][0x3f0] ;  /* 0x00007e00ff0877ac */ /* 0x000ea20008000c00 */
[----:B------:R-:W-:Y:S02]  /*00b0*/  IMAD R9, R9, R4, RZ ;  /* 0x0000000409097224 */ /* 0x000fe400078e02ff */
[----:B------:R-:W-:Y:S01]  /*00c0*/  IMAD R10, R0, R5, RZ ;  /* 0x00000005000a7224 */ /* 0x000fe200078e02ff */
[----:B------:R-:W3:Y:S02]  /*00d0*/  LDCU.64 UR6, c[0x0][0x358] ;  /* 0x00006b00ff0677ac */ /* 0x000ee40008000a00 */
[----:B------:R-:W4:Y:S01]  /*00e0*/  LDC.64 R20, c[0x0][0x388] ;  /* 0x0000e200ff147b82 */ /* 0x000f220000000a00 */
[----:B------:R-:W-:-:S02]  /*00f0*/  SHF.R.S32.HI R12, RZ, 0x1f, R9 ;  /* 0x0000001fff0c7819 */ /* 0x000fc40000011409 */
[----:B------:R-:W-:Y:S01]  /*0100*/  SHF.R.S32.HI R13, RZ, 0x1f, R10 ;  /* 0x0000001fff0d7819 */ /* 0x000fe2000001140a */
[----:B0-----:R-:W-:Y:S01]  /*0110*/  IMAD R7, R0, UR5, RZ ;  /* 0x0000000500077c24 */ /* 0x001fe2000f8e02ff */
[----:B------:R-:W-:Y:S02]  /*0120*/  UISETP.GT.AND UP0, UPT, UR5, URZ, UPT ;  /* 0x000000ff0500728c */ /* 0x000fe4000bf04270 */
[----:B------:R-:W-:Y:S02]  /*0130*/  IMAD R11, R2, UR5, RZ ;  /* 0x00000005020b7c24 */ /* 0x000fe4000f8e02ff */
[----:B------:R-:W-:Y:S02]  /*0140*/  SHF.L.U32 R24, R7, 0x2, RZ ;  /* 0x0000000207187819 */ /* 0x000fe400000006ff */
[----:B------:R-:W-:Y:S01]  /*0150*/  SHF.R.S32.HI R8, RZ, 0x1f, R7 ;  /* 0x0000001fff087819 */ /* 0x000fe20000011407 */
[----:B-1----:R-:W-:Y:S01]  /*0160*/  IMAD.WIDE.U32 R22, R0, 0x4, R22 ;  /* 0x0000000400167825 */ /* 0x002fe200078e0016 */
[----:B--2---:R-:W-:-:S02]  /*0170*/  IADD3 R26, P0, PT, R24, UR8, RZ ;  /* 0x00000008181a7c10 */ /* 0x004fc4000ff1e0ff */
[----:B------:R-:W-:Y:S02]  /*0180*/  SHF.L.U64.HI R3, R7, 0x2, R8 ;  /* 0x0000000207037819 */ /* 0x000fe40000010208 */
[----:B------:R-:W-:Y:S02]  /*0190*/  IADD3 R24, P1, PT, R24, UR10, RZ ;  /* 0x0000000a18187c10 */ /* 0x000fe4000ff3e0ff */
[----:B------:R-:W-:Y:S01]  /*01a0*/  IADD3.X R27, PT, PT, R3, UR9, RZ, P0, !PT ;  /* 0x00000009031b7c10 */ /* 0x000fe200087fe4ff */
[----:B----4-:R-:W-:Y:S01]  /*01b0*/  IMAD.WIDE R20, R9, 0x4, R20 ;  /* 0x0000000409147825 */ /* 0x010fe200078e0214 */
[----:B------:R-:W-:Y:S02]  /*01c0*/  IADD3.X R25, PT, PT, R3, UR11, RZ, P1, !PT ;  /* 0x0000000b03197c10 */ /* 0x000fe40008ffe4ff */
[----:B------:R-:W-:Y:S01]  /*01d0*/  SHF.R.S32.HI R14, RZ, 0x1f, R11 ;  /* 0x0000001fff0e7819 */ /* 0x000fe2000001140b */
[----:B---3--:R-:W-:Y:S06]  /*01e0*/  BRA.U UP0, `(.L_x_0) ;  /* 0x0000001100407547 */ /* 0x008fec000b800000 */
[----:B------:R-:W-:Y:S01]  /*01f0*/  HFMA2 R17, -RZ, RZ, 0, 0 ;  /* 0x00000000ff117431 */ /* 0x000fe200000001ff */
[----:B------:R-:W-:Y:S02]  /*0200*/  CS2R R28, SRZ ;  /* 0x00000000001c7805 */ /* 0x000fe4000001ff00 */
[----:B------:R-:W-:Y:S01]  /*0210*/  CS2R R18, SRZ ;  /* 0x0000000000127805 */ /* 0x000fe2000001ff00 */
[----:B------:R-:W0:Y:S01]  /*0220*/  LDCU UR16, c[0x0][0x3c0] ;  /* 0x00007800ff1077ac */ /* 0x000e220008000800 */
[----:B------:R-:W1:Y:S01]  /*0230*/  LDCU UR17, c[0x0][0x3bc] ;  /* 0x00007780ff1177ac */ /* 0x000e620008000800 */
[----:B------:R-:W2:Y:S01]  /*0240*/  LDCU UR18, c[0x0][0x3cc] ;  /* 0x00007980ff1277ac */ /* 0x000ea20008000800 */
[----:B------:R-:W3:Y:S01]  /*0250*/  LDCU.64 UR10, c[0x0][0x3e0] ;  /* 0x00007c00ff0a77ac */ /* 0x000ee20008000a00 */
[----:B------:R-:W4:Y:S01]  /*0260*/  LDCU.64 UR12, c[0x0][0x3b0] ;  /* 0x00007600ff0c77ac */ /* 0x000f220008000a00 */
[----:B------:R-:W0:Y:S02]  /*0270*/  LDCU.64 UR14, c[0x0][0x3e8] ;  /* 0x00007d00ff0e77ac */ /* 0x000e240008000a00 */
.L_x_24:
[----:B------:R-:W-:-:S05]  /*0280*/  IMAD.WIDE.U32 R34, R28, 0x4, R20 ;  /* 0x000000041c227825 */ /* 0x000fca00078e0014 */
[----:B-----5:R-:W5:Y:S02]  /*0290*/  LDG.E R0, desc[UR6][R34.64] ;  /* 0x0000000622007981 */ /* 0x020f64000c1e1900 */
[----:B-----5:R-:W-:-:S13]  /*02a0*/  FSETP.NEU.AND P0, PT, R0, +INF , PT ;  /* 0x7f8000000000780b */ /* 0x020fda0003f0d000 */
[----:B01234-:R-:W-:Y:S05]  /*02b0*/  @!P0 EXIT ;  /* 0x000000000000894d */ /* 0x01ffea0003800000 */
[----:B------:R-:W0:Y:S01]  /*02c0*/  LDCU.64 UR4, c[0x0][0x380] ;  /* 0x00007000ff0477ac */ /* 0x000e220008000a00 */
[----:B------:R-:W-:Y:S01]  /*02d0*/  IADD3 R8, P0, PT, R9, R28, RZ ;  /* 0x0000001c09087210 */ /* 0x000fe20007f1e0ff */
[----:B------:R-:W1:Y:S01]  /*02e0*/  LDC R36, c[0x0][0x3c0] ;  /* 0x0000f000ff247b82 */ /* 0x000e620000000800 */
[----:B------:R-:W2:Y:S02]  /*02f0*/  LDCU.64 UR8, c[0x0][0x390] ;  /* 0x00007200ff0877ac */ /* 0x000ea40008000a00 */
[----:B------:R-:W-:Y:S01]  /*0300*/  SHF.L.U32 R2, R8, 0x2, RZ ;  /* 0x0000000208027819 */ /* 0x000fe200000006ff */
[----:B------:R-:W-:-:S05]  /*0310*/  IMAD.X R3, RZ, RZ, R12, P0 ;  /* 0x000000ffff037224 */ /* 0x000fca00000e060c */
[----:B------:R-:W-:Y:S02]  /*0320*/  SHF.L.U64.HI R8, R8, 0x2, R3 ;  /* 0x0000000208087819 */ /* 0x000fe40000010203 */
[----:B0-----:R-:W-:-:S04]  /*0330*/  IADD3 R4, P0, PT, R2, UR4, RZ ;  /* 0x0000000402047c10 */ /* 0x001fc8000ff1e0ff */
[----:B------:R-:W-:Y:S01]  /*0340*/  IADD3.X R5, PT, PT, R8, UR5, RZ, P0, !PT ;  /* 0x0000000508057c10 */ /* 0x000fe200087fe4ff */
[----:B------:R-:W0:Y:S04]  /*0350*/  LDCU.64 UR4, c[0x0][0x3a8] ;  /* 0x00007500ff0477ac */ /* 0x000e280008000a00 */
[----:B------:R-:W3:Y:S01]  /*0360*/  LDG.E R7, desc[UR6][R4.64] ;  /* 0x0000000604077981 */ /* 0x000ee2000c1e1900 */
[----:B--2---:R-:W-:-:S04]  /*0370*/  IADD3 R32, P1, PT, R2, UR8, RZ ;  /* 0x0000000802207c10 */ /* 0x004fc8000ff3e0ff */
[----:B------:R-:W-:Y:S02]  /*0380*/  IADD3.X R33, PT, PT, R8, UR9, RZ, P1, !PT ;  /* 0x0000000908217c10 */ /* 0x000fe40008ffe4ff */
[----:B---3--:R-:W-:-:S04]  /*0390*/  IADD3 R0, P0, PT, R11, R7, RZ ;  /* 0x000000070b007210 */ /* 0x008fc80007f1e0ff */
[----:B------:R-:W-:Y:S02]  /*03a0*/  LEA.HI.X.SX32 R3, R7, R14, 0x1, P0 ;  /* 0x0000000e07037211 */ /* 0x000fe400000f0eff */
[----:B0-----:R-:W-:-:S04]  /*03b0*/  LEA R30, P0, R0, UR4, 0x2 ;  /* 0x00000004001e7c11 */ /* 0x001fc8000f8010ff */
[----:B------:R-:W-:Y:S02]  /*03c0*/  LEA.HI.X R31, R0, UR5, R3, 0x2, P0 ;  /* 0x00000005001f7c11 */ /* 0x000fe400080f1403 */
[----:B------:R-:W2:Y:S04]  /*03d0*/  LDG.E R0, desc[UR6][R32.64] ;  /* 0x0000000620007981 */ /* 0x000ea8000c1e1900 */
[----:B------:R-:W2:Y:S01]  /*03e0*/  LDG.E R3, desc[UR6][R30.64] ;  /* 0x000000061e037981 */ /* 0x000ea2000c1e1900 */
[----:B-1----:R-:W0:Y:S01]  /*03f0*/  MUFU.RCP R6, R36 ;  /* 0x0000002400067308 */ /* 0x002e220000001000 */
[----:B------:R-:W-:Y:S01]  /*0400*/  BSSY.RECONVERGENT B2, `(.L_x_1) ;  /* 0x0000010000027945 */ /* 0x000fe20003800200 */
[----:B0-----:R-:W-:-:S04]  /*0410*/  FFMA R15, R6, -R36, 1 ;  /* 0x3f800000060f7423 */ /* 0x001fc80000000824 */
[----:B------:R-:W-:Y:S01]  /*0420*/  FFMA R6, R6, R15, R6 ;  /* 0x0000000f06067223 */ /* 0x000fe20000000006 */
[----:B--2---:R-:W-:-:S04]  /*0430*/  FMUL R4, R3, R0 ;  /* 0x0000000003047220 */ /* 0x004fc80000400000 */
[----:B------:R-:W-:Y:S01]  /*0440*/  FFMA R5, R3, R0, R4 ;  /* 0x0000000003057223 */ /* 0x000fe20000000004 */
[----:B------:R-:W-:-:S03]  /*0450*/  FADD R19, R4, R19 ;  /* 0x0000001304137221 */ /* 0x000fc60000000000 */
[----:B------:R-:W0:Y:S01]  /*0460*/  FCHK P0, R5, R36 ;  /* 0x0000002405007302 */ /* 0x000e220000000000 */
[----:B------:R-:W-:-:S04]  /*0470*/  FFMA R15, R5, R6, RZ ;  /* 0x00000006050f7223 */ /* 0x000fc800000000ff */
[----:B------:R-:W-:-:S04]  /*0480*/  FFMA R16, R15, -R36, R5 ;  /* 0x800000240f107223 */ /* 0x000fc80000000005 */
[----:B------:R-:W-:Y:S01]  /*0490*/  FFMA R6, R6, R16, R15 ;  /* 0x0000001006067223 */ /* 0x000fe2000000000f */
[----:B0-----:R-:W-:Y:S06]  /*04a0*/  @!P0 BRA `(.L_x_2) ;  /* 0x0000000000148947 */ /* 0x001fec0003800000 */
[----:B------:R-:W0:Y:S01]  /*04b0*/  LDCU UR4, c[0x0][0x3c0] ;  /* 0x00007800ff0477ac */ /* 0x000e220008000800 */
[----:B------:R-:W-:Y:S02]  /*04c0*/  MOV R6, 0x4f0 ;  /* 0x000004f000067802 */ /* 0x000fe40000000f00 */
[----:B0-----:R-:W-:-:S07]  /*04d0*/  MOV R4, UR4 ;  /* 0x0000000400047c02 */ /* 0x001fce0008000f00 */
[----:B------:R-:W-:Y:S05]  /*04e0*/  CALL.REL.NOINC `($__internal_2_$__cuda_sm3x_div_rn_noftz_f32_slowpath) ;  /* 0x0000004400807944 */ /* 0x000fea0003c00000 */
[----:B------:R-:W-:-:S07]  /*04f0*/  IMAD.MOV.U32 R6, RZ, RZ, R4 ;  /* 0x000000ffff067224 */ /* 0x000fce00078e0004 */
.L_x_2:
[----:B------:R-:W-:Y:S05]  /*0500*/  BSYNC.RECONVERGENT B2 ;  /* 0x0000000000027941 */ /* 0x000fea0003800200 */
.L_x_1:
[----:B------:R-:W-:Y:S01]  /*0510*/  IMAD.WIDE R4, R7, 0x4, R26 ;  /* 0x0000000407047825 */ /* 0x000fe200078e021a */
[----:B------:R-:W0:Y:S01]  /*0520*/  LDCU.64 UR4, c[0x0][0x3a0] ;  /* 0x00007400ff0477ac */ /* 0x000e220008000a00 */
[----:B------:R-:W1:Y:S03]  /*0530*/  LDC R37, c[0x0][0x3c0] ;  /* 0x0000f000ff257b82 */ /* 0x000e660000000800 */
[----:B------:R-:W2:Y:S01]  /*0540*/  LDG.E R15, desc[UR6][R4.64] ;  /* 0x00000006040f7981 */ /* 0x000ea2000c1e1900 */
[----:B------:R-:W3:Y:S01]  /*0550*/  LDCU.64 UR8, c[0x0][0x398] ;  /* 0x00007300ff0877ac */ /* 0x000ee20008000a00 */
[----:B0-----:R-:W-:-:S04]  /*0560*/  IADD3 R32, P0, PT, R2, UR4, RZ ;  /* 0x0000000402207c10 */ /* 0x001fc8000ff1e0ff */
[----:B------:R-:W-:Y:S02]  /*0570*/  IADD3.X R33, PT, PT, R8, UR5, RZ, P0, !PT ;  /* 0x0000000508217c10 */ /* 0x000fe400087fe4ff */
[----:B---3--:R-:W-:-:S04]  /*0580*/  IADD3 R30, P1, PT, R2, UR8, RZ ;  /* 0x00000008021e7c10 */ /* 0x008fc8000ff3e0ff */
[----:B------:R-:W-:Y:S02]  /*0590*/  IADD3.X R31, PT, PT, R8, UR9, RZ, P1, !PT ;  /* 0x00000009081f7c10 */ /* 0x000fe40008ffe4ff */
[----:B------:R-:W3:Y:S01]  /*05a0*/  LDG.E R8, desc[UR6][R32.64] ;  /* 0x0000000620087981 */ /* 0x000ee2000c1e1900 */
[----:B--2---:R-:W-:-:S05]  /*05b0*/  FADD R15, R0, R15 ;  /* 0x0000000f000f7221 */ /* 0x004fca0000000000 */
[----:B------:R0:W-:Y:S04]  /*05c0*/  STG.E desc[UR6][R4.64], R15 ;  /* 0x0000000f04007986 */ /* 0x0001e8000c101906 */
[----:B------:R-:W2:Y:S01]  /*05d0*/  LDG.E R0, desc[UR6][R30.64] ;  /* 0x000000061e007981 */ /* 0x000ea2000c1e1900 */
[----:B-1----:R-:W1:Y:S01]  /*05e0*/  MUFU.RCP R2, R37 ;  /* 0x0000002500027308 */ /* 0x002e620000001000 */
[----:B------:R-:W-:Y:S01]  /*05f0*/  BSSY.RECONVERGENT B2, `(.L_x_3) ;  /* 0x0000010000027945 */ /* 0x000fe20003800200 */
[----:B-1----:R-:W-:-:S04]  /*0600*/  FFMA R39, R2, -R37, 1 ;  /* 0x3f80000002277423 */ /* 0x002fc80000000825 */
[----:B------:R-:W-:Y:S01]  /*0610*/  FFMA R2, R2, R39, R2 ;  /* 0x0000002702027223 */ /* 0x000fe20000000002 */
[----:B---3--:R-:W-:Y:S01]  /*0620*/  FFMA R29, R8, R6, R29 ;  /* 0x00000006081d7223 */ /* 0x008fe2000000001d */
[----:B--2---:R-:W-:-:S04]  /*0630*/  FMUL R36, R3, R0 ;  /* 0x0000000003247220 */ /* 0x004fc80000400000 */
[----:B------:R-:W1:Y:S01]  /*0640*/  FCHK P0, R36, R37 ;  /* 0x0000002524007302 */ /* 0x000e620000000000 */
[----:B------:R-:W-:-:S04]  /*0650*/  FFMA R3, R2, R36, RZ ;  /* 0x0000002402037223 */ /* 0x000fc800000000ff */
[----:B------:R-:W-:Y:S01]  /*0660*/  FFMA R16, R3, -R37, R36 ;  /* 0x8000002503107223 */ /* 0x000fe20000000024 */
[----:B------:R-:W-:-:S03]  /*0670*/  FADD R17, R36, R17 ;  /* 0x0000001124117221 */ /* 0x000fc60000000000 */
[----:B0-----:R-:W-:Y:S01]  /*0680*/  FFMA R4, R2, R16, R3 ;  /* 0x0000001002047223 */ /* 0x001fe20000000003 */
[----:B-1----:R-:W-:Y:S06]  /*0690*/  @!P0 BRA `(.L_x_4) ;  /* 0x0000000000148947 */ /* 0x002fec0003800000 */
[----:B------:R-:W0:Y:S01]  /*06a0*/  LDCU UR4, c[0x0][0x3c0] ;  /* 0x00007800ff0477ac */ /* 0x000e220008000800 */
[----:B------:R-:W-:Y:S02]  /*06b0*/  MOV R5, R36 ;  /* 0x0000002400057202 */ /* 0x000fe40000000f00 */
[----:B------:R-:W-:Y:S02]  /*06c0*/  MOV R6, 0x6f0 ;  /* 0x000006f000067802 */ /* 0x000fe40000000f00 */
[----:B0-----:R-:W-:-:S07]  /*06d0*/  MOV R4, UR4 ;  /* 0x0000000400047c02 */ /* 0x001fce0008000f00 */
[----:B------:R-:W-:Y:S05]  /*06e0*/  CALL.REL.NOINC `($__internal_2_$__cuda_sm3x_div_rn_noftz_f32_slowpath) ;  /* 0x0000004400007944 */ /* 0x000fea0003c00000 */
.L_x_4:
[----:B------:R-:W-:Y:S05]  /*06f0*/  BSYNC.RECONVERGENT B2 ;  /* 0x0000000000027941 */ /* 0x000fea0003800200 */
.L_x_3:
[----:B------:R-:W-:Y:S01]  /*0700*/  IMAD.WIDE R2, R7, 0x4, R24 ;  /* 0x0000000407027825 */ /* 0x000fe200078e0218 */
[----:B------:R-:W0:Y:S01]  /*0710*/  LDCU UR4, c[0x0][0x3c8] ;  /* 0x00007900ff0477ac */ /* 0x000e220008000800 */
[----:B------:R-:W2:Y:S02]  /*0720*/  LDG.E R33, desc[UR6][R32.64] ;  /* 0x0000000620217981 */ /* 0x000ea4000c1e1900 */
[----:B------:R-:W-:Y:S01]  /*0730*/  VIADD R28, R28, 0x1 ;  /* 0x000000011c1c7836 */ /* 0x000fe20000000000 */
[----:B------:R-:W1:Y:S01]  /*0740*/  LDCU UR5, c[0x0][0x3c4] ;  /* 0x00007880ff0577ac */ /* 0x000e620008000800 */
[----:B------:R-:W3:Y:S01]  /*0750*/  LDG.E R5, desc[UR6][R2.64] ;  /* 0x0000000602057981 */ /* 0x000ee2000c1e1900 */
[----:B------:R-:W-:Y:S02]  /*0760*/  MOV R7, 0x7f800000 ;  /* 0x7f80000000077802 */ /* 0x000fe40000000f00 */
[----:B0-----:R-:W-:Y:S01]  /*0770*/  ISETP.GE.AND P0, PT, R28, UR4, PT ;  /* 0x000000041c007c0c */ /* 0x001fe2000bf06270 */
[----:B------:R-:W0:Y:S01]  /*0780*/  LDCU UR4, c[0x0][0x3bc] ;  /* 0x00007780ff0477ac */ /* 0x000e220008000800 */
[----:B---3--:R-:W-:-:S05]  /*0790*/  FADD R5, R0, R5 ;  /* 0x0000000500057221 */ /* 0x008fca0000000000 */
[----:B------:R3:W-:Y:S06]  /*07a0*/  STG.E desc[UR6][R2.64], R5 ;  /* 0x0000000502007986 */ /* 0x0007ec000c101906 */
[----:B------:R-:W1:Y:S04]  /*07b0*/  @!P0 LDG.E R7, desc[UR6][R34.64+0x4] ;  /* 0x0000040622078981 */ /* 0x000e68000c1e1900 */
[----:B------:R3:W5:Y:S01]  /*07c0*/  LDG.E R15, desc[UR6][R34.64] ;  /* 0x00000006220f7981 */ /* 0x000762000c1e1900 */
[----:B------:R-:W4:Y:S01]  /*07d0*/  F2F.F64.F32 R30, R19 ;  /* 0x00000013001e7310 */ /* 0x000f220000201800 */
[----:B------:R-:W-:Y:S01]  /*07e0*/  FMUL R8, R19, 4 ;  /* 0x4080000013087820 */ /* 0x000fe20000400000 */
[----:B------:R-:W-:Y:S01]  /*07f0*/  BSSY.RECONVERGENT B2, `(.L_x_5) ;  /* 0x00000ab000027945 */ /* 0x000fe20003800200 */
[----:B--2---:R-:W-:-:S02]  /*0800*/  FFMA R18, R33, R4, R18 ;  /* 0x0000000421127223 */ /* 0x004fc40000000012 */
[----:B0-----:R-:W-:Y:S01]  /*0810*/  FMUL R8, R8, UR4 ;  /* 0x0000000408087c20 */ /* 0x001fe20008400000 */
[----:B----4-:R-:W-:Y:S01]  /*0820*/  DADD R30, R30, R30 ;  /* 0x000000001e1e7229 */ /* 0x010fe2000000001e */
[----:B-1-3--:R-:W-:-:S10]  /*0830*/  FMNMX R7, R7, UR5, PT ;  /* 0x0000000507077c09 */ /* 0x00afd4000b800000 */
.L_x_23:
[----:B------:R-:W-:-:S05]  /*0840*/  FFMA R4, R17, R17, -R8 ;  /* 0x0000001111047223 */ /* 0x000fca0000000808 */
[----:B------:R-:W-:-:S13]  /*0850*/  FSETP.GTU.AND P0, PT, R4, RZ, PT ;  /* 0x000000ff0400720b */ /* 0x000fda0003f0c000 */
[----:B------:R-:W-:Y:S05]  /*0860*/  @!P0 BRA `(.L_x_6) ;  /* 0x00000008008c8947 */ /* 0x000fea0003800000 */
[----:B------:R-:W-:Y:S01]  /*0870*/  IADD3 R0, PT, PT, R4, -0xd000000, RZ ;  /* 0xf300000004007810 */ /* 0x000fe20007ffe0ff */
[----:B------:R0:W1:Y:S01]  /*0880*/  MUFU.RSQ R3, R4 ;  /* 0x0000000400037308 */ /* 0x0000620000001400 */
[----:B------:R-:W-:Y:S02]  /*0890*/  BSSY.RECONVERGENT B0, `(.L_x_7) ;  /* 0x000000d000007945 */ /* 0x000fe40003800200 */
[----:B------:R-:W-:-:S13]  /*08a0*/  ISETP.GT.U32.AND P0, PT, R0, 0x727fffff, PT ;  /* 0x727fffff0000780c */ /* 0x000fda0003f04070 */
[----:B0-----:R-:W-:Y:S05]  /*08b0*/  @!P0 BRA `(.L_x_8) ;  /* 0x0000000000188947 */ /* 0x001fea0003800000 */
[----:B------:R-:W-:Y:S01]  /*08c0*/  BSSY.RECONVERGENT B1, `(.L_x_9) ;  /* 0x0000003000017945 */ /* 0x000fe20003800200 */
[----:B------:R-:W-:-:S07]  /*08d0*/  MOV R36, 0x8f0 ;  /* 0x000008f000247802 */ /* 0x000fce0000000f00 */
[----:B-1---5:R-:W-:Y:S05]  /*08e0*/  CALL.REL.NOINC `($__internal_1_$__cuda_sm20_sqrt_rn_f32_slowpath) ;  /* 0x0000004000247944 */ /* 0x022fea0003c00000 */
[----:B------:R-:W-:Y:S05]  /*08f0*/  BSYNC.RECONVERGENT B1 ;  /* 0x0000000000017941 */ /* 0x000fea0003800200 */
.L_x_9:
[----:B------:R-:W-:Y:S01]  /*0900*/  IMAD.MOV.U32 R0, RZ, RZ, R6 ;  /* 0x000000ffff007224 */ /* 0x000fe200078e0006 */
[----:B------:R-:W-:Y:S06]  /*0910*/  BRA `(.L_x_10) ;  /* 0x0000000000107947 */ /* 0x000fec0003800000 */
.L_x_8:
[----:B-1----:R-:W-:Y:S01]  /*0920*/  FMUL.FTZ R0, R4, R3 ;  /* 0x0000000304007220 */ /* 0x002fe20000410000 */
[----:B------:R-:W-:-:S03]  /*0930*/  FMUL.FTZ R2, R3, 0.5 ;  /* 0x3f00000003027820 */ /* 0x000fc60000410000 */
[----:B------:R-:W-:-:S04]  /*0940*/  FFMA R3, -R0, R0, R4 ;  /* 0x0000000000037223 */ /* 0x000fc80000000104 */
[----:B------:R-:W-:-:S07]  /*0950*/  FFMA R0, R3, R2, R0 ;  /* 0x0000000203007223 */ /* 0x000fce0000000000 */
.L_x_10:
[----:B------:R-:W-:Y:S05]  /*0960*/  BSYNC.RECONVERGENT B0 ;  /* 0x0000000000007941 */ /* 0x000fea0003800200 */
.L_x_7:
[----:B------:R-:W-:-:S05]  /*0970*/  FADD R0, R17, R0 ;  /* 0x0000000011007221 */ /* 0x000fca0000000000 */
[----:B------:R-:W-:-:S13]  /*0980*/  FSETP.NEU.AND P0, PT, R0, RZ, PT ;  /* 0x000000ff0000720b */ /* 0x000fda0003f0d000 */
[----:B------:R-:W-:Y:S05]  /*0990*/  @!P0 BRA `(.L_x_6) ;  /* 0x0000000800408947 */ /* 0x000fea0003800000 */
[----:B------:R-:W0:Y:S01]  /*09a0*/  F2F.F64.F32 R4, R0 ;  /* 0x0000000000047310 */ /* 0x000e220000201800 */
[----:B------:R-:W-:Y:S01]  /*09b0*/  MOV R2, 0x1 ;  /* 0x0000000100027802 */ /* 0x000fe20000000f00 */
[----:B------:R-:W-:Y:S01]  /*09c0*/  BSSY.RECONVERGENT B0, `(.L_x_11) ;  /* 0x0000014000007945 */ /* 0x000fe20003800200 */
[----:B------:R-:W-:-:S05]  /*09d0*/  FSETP.GEU.AND P1, PT, |R31|, 6.5827683646048100446e-37, PT ;  /* 0x036000001f00780b */ /* 0x000fca0003f2e200 */
[----:B0-----:R-:W0:Y:S02]  /*09e0*/  MUFU.RCP64H R3, R5 ;  /* 0x0000000500037308 */ /* 0x001e240000001800 */
[----:B0-----:R-:W-:-:S08]  /*09f0*/  DFMA R32, -R4, R2, 1 ;  /* 0x3ff000000420742b */ /* 0x001fd00000000102 */
[----:B------:R-:W-:-:S08]  /*0a00*/  DFMA R32, R32, R32, R32 ;  /* 0x000000202020722b */ /* 0x000fd00000000020 */
[----:B------:R-:W-:-:S08]  /*0a10*/  DFMA R32, R2, R32, R2 ;  /* 0x000000200220722b */ /* 0x000fd00000000002 */
[----:B------:R-:W-:-:S08]  /*0a20*/  DFMA R2, -R4, R32, 1 ;  /* 0x3ff000000402742b */ /* 0x000fd00000000120 */
[----:B------:R-:W-:-:S08]  /*0a30*/  DFMA R2, R32, R2, R32 ;  /* 0x000000022002722b */ /* 0x000fd00000000020 */
[----:B------:R-:W-:-:S08]  /*0a40*/  DMUL R32, R30, R2 ;  /* 0x000000021e207228 */ /* 0x000fd00000000000 */
[----:B------:R-:W-:-:S08]  /*0a50*/  DFMA R34, -R4, R32, R30 ;  /* 0x000000200422722b */ /* 0x000fd0000000011e */
[----:B------:R-:W-:-:S10]  /*0a60*/  DFMA R2, R2, R34, R32 ;  /* 0x000000220202722b */ /* 0x000fd40000000020 */
[----:B------:R-:W-:-:S05]  /*0a70*/  FFMA R0, RZ, R5, R3 ;  /* 0x00000005ff007223 */ /* 0x000fca0000000003 */
[----:B------:R-:W-:-:S13]  /*0a80*/  FSETP.GT.AND P0, PT, |R0|, 1.469367938527859385e-39, PT ;  /* 0x001000000000780b */ /* 0x000fda0003f04200 */
[----:B------:R-:W-:Y:S05]  /*0a90*/  @P0 BRA P1, `(.L_x_12) ;  /* 0x0000000000180947 */ /* 0x000fea0000800000 */
[----:B------:R-:W-:Y:S01]  /*0aa0*/  MOV R32, R30 ;  /* 0x0000001e00207202 */ /* 0x000fe20000000f00 */
[----:B------:R-:W-:Y:S01]  /*0ab0*/  IMAD.MOV.U32 R33, RZ, RZ, R31 ;  /* 0x000000ffff217224 */ /* 0x000fe200078e001f */
[----:B------:R-:W-:-:S07]  /*0ac0*/  MOV R6, 0xae0 ;  /* 0x00000ae000067802 */ /* 0x000fce0000000f00 */
[----:B-----5:R-:W-:Y:S05]  /*0ad0*/  CALL.REL.NOINC `($__internal_0_$__cuda_sm20_div_rn_f64_full) ;  /* 0x0000003800347944 */ /* 0x020fea0003c00000 */
[----:B------:R-:W-:Y:S02]  /*0ae0*/  MOV R2, R36 ;  /* 0x0000002400027202 */ /* 0x000fe40000000f00 */
[----:B------:R-:W-:-:S07]  /*0af0*/  MOV R3, R37 ;  /* 0x0000002500037202 */ /* 0x000fce0000000f00 */
.L_x_12:
[----:B------:R-:W-:Y:S05]  /*0b00*/  BSYNC.RECONVERGENT B0 ;  /* 0x0000000000007941 */ /* 0x000fea0003800200 */
.L_x_11:
[----:B------:R-:W0:Y:S02]  /*0b10*/  F2F.F32.F64 R3, R2 ;  /* 0x0000000200037310 */ /* 0x000e240000301000 */
[----:B0-----:R-:W-:-:S13]  /*0b20*/  FSETP.GTU.AND P0, PT, R3, RZ, PT ;  /* 0x000000ff0300720b */ /* 0x001fda0003f0c000 */
[----:B------:R-:W-:Y:S05]  /*0b30*/  @!P0 BRA `(.L_x_6) ;  /* 0x0000000400d88947 */ /* 0x000fea0003800000 */
[C---:B------:R-:W-:Y:S01]  /*0b40*/  FMUL R0, R3.reuse, 16777216 ;  /* 0x4b80000003007820 */ /* 0x040fe20000400000 */
[----:B------:R-:W-:-:S04]  /*0b50*/  FSETP.GEU.AND P0, PT, |R3|, 1.175494350822287508e-38, PT ;  /* 0x008000000300780b */ /* 0x000fc80003f0e200 */
[----:B------:R-:W-:-:S04]  /*0b60*/  FSEL R0, R0, R3, !P0 ;  /* 0x0000000300007208 */ /* 0x000fc80004000000 */
[----:B------:R-:W0:Y:S05]  /*0b70*/  MUFU.LG2 R2, R0 ;  /* 0x0000000000027308 */ /* 0x000e2a0000000c00 */
[----:B0-----:R-:W-:-:S04]  /*0b80*/  @!P0 FADD R2, R2, -24 ;  /* 0xc1c0000002028421 */ /* 0x001fc80000000000 */
[----:B------:R-:W-:-:S04]  /*0b90*/  FMUL R2, R2, 0.69314718246459960938 ;  /* 0x3f31721802027820 */ /* 0x000fc80000400000 */
[----:B------:R-:W-:-:S05]  /*0ba0*/  FMUL R2, R2, UR16 ;  /* 0x0000001002027c20 */ /* 0x000fca0008400000 */
[----:B-----5:R-:W-:-:S04]  /*0bb0*/  FSETP.GEU.AND P0, PT, R2, R15, PT ;  /* 0x0000000f0200720b */ /* 0x020fc80003f0e000 */
[----:B------:R-:W-:-:S13]  /*0bc0*/  FSETP.LT.OR P0, PT, R7, R2, !P0 ;  /* 0x000000020700720b */ /* 0x000fda0004701400 */
[----:B------:R-:W-:Y:S05]  /*0bd0*/  @P0 BRA `(.L_x_6) ;  /* 0x0000000400b00947 */ /* 0x000fea0003800000 */
[----:B------:R-:W2:Y:S01]  /*0be0*/  LDG.E R4, desc[UR6][R22.64] ;  /* 0x0000000616047981 */ /* 0x000ea2000c1e1900 */
[----:B------:R-:W-:Y:S01]  /*0bf0*/  FMUL R0, R3, R3 ;  /* 0x0000000303007220 */ /* 0x000fe20000400000 */
[----:B------:R-:W-:Y:S03]  /*0c00*/  BSSY.RECONVERGENT B3, `(.L_x_13) ;  /* 0x0000012000037945 */ /* 0x000fe60003800200 */
[----:B------:R-:W0:Y:S01]  /*0c10*/  MUFU.RCP R15, R0 ;  /* 0x00000000000f7308 */ /* 0x000e220000001000 */
[----:B--2---:R-:W-:-:S04]  /*0c20*/  IADD3 R5, P0, PT, R10, R4, RZ ;  /* 0x000000040a057210 */ /* 0x004fc80007f1e0ff */
[----:B------:R-:W-:Y:S02]  /*0c30*/  LEA.HI.X.SX32 R6, R4, R13, 0x1, P0 ;  /* 0x0000000d04067211 */ /* 0x000fe400000f0eff */
[----:B------:R-:W-:-:S04]  /*0c40*/  LEA R4, P0, R5, UR10, 0x2 ;  /* 0x0000000a05047c11 */ /* 0x000fc8000f8010ff */
[----:B------:R-:W-:Y:S01]  /*0c50*/  LEA.HI.X R5, R5, UR11, R6, 0x2, P0 ;  /* 0x0000000b05057c11 */ /* 0x000fe200080f1406 */
[----:B0-----:R-:W-:-:S04]  /*0c60*/  FFMA R6, -R0, R15, 1 ;  /* 0x3f80000000067423 */ /* 0x001fc8000000010f */
[----:B------:R-:W-:Y:S01]  /*0c70*/  FFMA R6, R15, R6, R15 ;  /* 0x000000060f067223 */ /* 0x000fe2000000000f */
[----:B------:R0:W-:Y:S02]  /*0c80*/  STG.E desc[UR6][R4.64], R2 ;  /* 0x0000000204007986 */ /* 0x0001e4000c101906 */
[----:B------:R-:W1:Y:S01]  /*0c90*/  FCHK P0, R19, R0 ;  /* 0x0000000013007302 */ /* 0x000e620000000000 */
[----:B------:R-:W-:-:S04]  /*0ca0*/  FFMA R15, R19, R6, RZ ;  /* 0x00000006130f7223 */ /* 0x000fc800000000ff */
[----:B------:R-:W-:-:S04]  /*0cb0*/  FFMA R16, -R0, R15, R19 ;  /* 0x0000000f00107223 */ /* 0x000fc80000000113 */
[----:B0-----:R-:W-:Y:S01]  /*0cc0*/  FFMA R4, R6, R16, R15 ;  /* 0x0000001006047223 */ /* 0x001fe2000000000f */
[----:B-1----:R-:W-:Y:S06]  /*0cd0*/  @!P0 BRA `(.L_x_14) ;  /* 0x0000000000108947 */ /* 0x002fec0003800000 */
[----:B------:R-:W-:Y:S01]  /*0ce0*/  IMAD.MOV.U32 R5, RZ, RZ, R19 ;  /* 0x000000ffff057224 */ /* 0x000fe200078e0013 */
[----:B------:R-:W-:Y:S02]  /*0cf0*/  MOV R4, R0 ;  /* 0x0000000000047202 */ /* 0x000fe40000000f00 */
[----:B------:R-:W-:-:S07]  /*0d00*/  MOV R6, 0xd20 ;  /* 0x00000d2000067802 */ /* 0x000fce0000000f00 */
[----:B------:R-:W-:Y:S05]  /*0d10*/  CALL.REL.NOINC `($__internal_2_$__cuda_sm3x_div_rn_noftz_f32_slowpath) ;  /* 0x0000003c00747944 */ /* 0x000fea0003c00000 */
.L_x_14:
[----:B------:R-:W-:Y:S05]  /*0d20*/  BSYNC.RECONVERGENT B3 ;  /* 0x0000000000037941 */ /* 0x000fea0003800200 */
.L_x_13:
[----:B------:R-:W0:Y:S01]  /*0d30*/  MUFU.RCP R5, R4 ;  /* 0x0000000400057308 */ /* 0x000e220000001000 */
[----:B------:R-:W-:Y:S01]  /*0d40*/  MOV R15, UR16 ;  /* 0x00000010000f7c02 */ /* 0x000fe20008000f00 */
[----:B------:R-:W-:Y:S06]  /*0d50*/  BSSY.RECONVERGENT B3, `(.L_x_15) ;  /* 0x000000d000037945 */ /* 0x000fec0003800200 */
[----:B------:R-:W1:Y:S01]  /*0d60*/  FCHK P0, R15, R4 ;  /* 0x000000040f007302 */ /* 0x000e620000000000 */
[----:B0-----:R-:W-:-:S04]  /*0d70*/  FFMA R16, R5, -R4, 1 ;  /* 0x3f80000005107423 */ /* 0x001fc80000000804 */
[----:B------:R-:W-:-:S04]  /*0d80*/  FFMA R16, R5, R16, R5 ;  /* 0x0000001005107223 */ /* 0x000fc80000000005 */
[----:B------:R-:W-:-:S04]  /*0d90*/  FFMA R5, R16, UR16, RZ ;  /* 0x0000001010057c23 */ /* 0x000fc800080000ff */
[----:B------:R-:W-:-:S04]  /*0da0*/  FFMA R6, R5, -R4, UR16 ;  /* 0x0000001005067e23 */ /* 0x000fc80008000804 */
[----:B------:R-:W-:Y:S01]  /*0db0*/  FFMA R16, R16, R6, R5 ;  /* 0x0000000610107223 */ /* 0x000fe20000000005 */
[----:B-1----:R-:W-:Y:S06]  /*0dc0*/  @!P0 BRA `(.L_x_16) ;  /* 0x0000000000148947 */ /* 0x002fec0003800000 */
[----:B------:R-:W0:Y:S01]  /*0dd0*/  LDCU UR4, c[0x0][0x3c0] ;  /* 0x00007800ff0477ac */ /* 0x000e220008000800 */
[----:B------:R-:W-:Y:S01]  /*0de0*/  MOV R6, 0xe10 ;  /* 0x00000e1000067802 */ /* 0x000fe20000000f00 */
[----:B0-----:R-:W-:-:S07]  /*0df0*/  IMAD.U32 R5, RZ, RZ, UR4 ;  /* 0x00000004ff057e24 */ /* 0x001fce000f8e00ff */
[----:B------:R-:W-:Y:S05]  /*0e00*/  CALL.REL.NOINC `($__internal_2_$__cuda_sm3x_div_rn_noftz_f32_slowpath) ;  /* 0x0000003c00387944 */ /* 0x000fea0003c00000 */
[----:B------:R-:W-:-:S07]  /*0e10*/  MOV R16, R4 ;  /* 0x0000000400107202 */ /* 0x000fce0000000f00 */
.L_x_16:
[----:B------:R-:W-:Y:S05]  /*0e20*/  BSYNC.RECONVERGENT B3 ;  /* 0x0000000000037941 */ /* 0x000fea0003800200 */
.L_x_15:
[----:B------:R-:W0:Y:S01]  /*0e30*/  MUFU.RCP R5, R0 ;  /* 0x0000000000057308 */ /* 0x000e220000001000 */
[----:B------:R-:W-:Y:S07]  /*0e40*/  BSSY.RECONVERGENT B3, `(.L_x_17) ;  /* 0x000000d000037945 */ /* 0x000fee0003800200 */
[----:B------:R-:W1:Y:S01]  /*0e50*/  FCHK P0, R29, R0 ;  /* 0x000000001d007302 */ /* 0x000e620000000000 */
[----:B0-----:R-:W-:-:S04]  /*0e60*/  FFMA R4, -R0, R5, 1 ;  /* 0x3f80000000047423 */ /* 0x001fc80000000105 */
[----:B------:R-:W-:-:S04]  /*0e70*/  FFMA R6, R5, R4, R5 ;  /* 0x0000000405067223 */ /* 0x000fc80000000005 */
[----:B------:R-:W-:-:S04]  /*0e80*/  FFMA R15, R29, R6, RZ ;  /* 0x000000061d0f7223 */ /* 0x000fc800000000ff */
[----:B------:R-:W-:-:S04]  /*0e90*/  FFMA R4, -R0, R15, R29 ;  /* 0x0000000f00047223 */ /* 0x000fc8000000011d */
[----:B------:R-:W-:Y:S01]  /*0ea0*/  FFMA R15, R6, R4, R15 ;  /* 0x00000004060f7223 */ /* 0x000fe2000000000f */
[----:B-1----:R-:W-:Y:S06]  /*0eb0*/  @!P0 BRA `(.L_x_18) ;  /* 0x0000000000148947 */ /* 0x002fec0003800000 */
[----:B------:R-:W-:Y:S01]  /*0ec0*/  MOV R4, R0 ;  /* 0x0000000000047202 */ /* 0x000fe20000000f00 */
[----:B------:R-:W-:Y:S01]  /*0ed0*/  IMAD.MOV.U32 R5, RZ, RZ, R29 ;  /* 0x000000ffff057224 */ /* 0x000fe200078e001d */
[----:B------:R-:W-:-:S07]  /*0ee0*/  MOV R6, 0xf00 ;  /* 0x00000f0000067802 */ /* 0x000fce0000000f00 */
[----:B------:R-:W-:Y:S05]  /*0ef0*/  CALL.REL.NOINC `($__internal_2_$__cuda_sm3x_div_rn_noftz_f32_slowpath) ;  /* 0x0000003800fc7944 */ /* 0x000fea0003c00000 */
[----:B------:R-:W-:-:S07]  /*0f00*/  MOV R15, R4 ;  /* 0x00000004000f7202 */ /* 0x000fce0000000f00 */
.L_x_18:
[----:B------:R-:W-:Y:S05]  /*0f10*/  BSYNC.RECONVERGENT B3 ;  /* 0x0000000000037941 */ /* 0x000fea0003800200 */
.L_x_17:
        /* <DEDUP_REMOVED lines=13> */
.L_x_20:
[----:B------:R-:W-:Y:S05]  /*0ff0*/  BSYNC.RECONVERGENT B3 ;  /* 0x0000000000037941 */ /* 0x000fea0003800200 */
.L_x_19:
[----:B------:R-:W2:Y:S01]  /*1000*/  LDG.E R0, desc[UR6][R22.64] ;  /* 0x0000000616007981 */ /* 0x000ea2000c1e1900 */
[----:B------:R-:W0:Y:S01]  /*1010*/  LDC R35, c[0x0][0x3c0] ;  /* 0x0000f000ff237b82 */ /* 0x000e220000000800 */
[----:B--2---:R-:W-:-:S04]  /*1020*/  IADD3 R6, P0, PT, R10, R0, RZ ;  /* 0x000000000a067210 */ /* 0x004fc80007f1e0ff */
[----:B------:R-:W-:Y:S02]  /*1030*/  LEA.HI.X.SX32 R33, R0, R13, 0x1, P0 ;  /* 0x0000000d00217211 */ /* 0x000fe400000f0eff */
[C---:B------:R-:W-:Y:S02]  /*1040*/  SHF.L.U32 R5, R6.reuse, 0x2, RZ ;  /* 0x0000000206057819 */ /* 0x040fe400000006ff */
[----:B------:R-:W-:Y:S02]  /*1050*/  SHF.L.U64.HI R0, R6, 0x2, R33 ;  /* 0x0000000206007819 */ /* 0x000fe40000010221 */
[----:B------:R-:W-:-:S04]  /*1060*/  IADD3 R32, P0, PT, R5, UR12, RZ ;  /* 0x0000000c05207c10 */ /* 0x000fc8000ff1e0ff */
[----:B------:R-:W-:-:S06]  /*1070*/  IADD3.X R33, PT, PT, R0, UR13, RZ, P0, !PT ;  /* 0x0000000d00217c10 */ /* 0x000fcc00087fe4ff */
[----:B------:R-:W2:Y:S01]  /*1080*/  LDG.E R33, desc[UR6][R32.64] ;  /* 0x0000000620217981 */ /* 0x000ea2000c1e1900 */
[----:B------:R-:W-:Y:S01]  /*1090*/  FADD R15, -R4, R15 ;  /* 0x0000000f040f7221 */ /* 0x000fe20000000100 */
[----:B0-----:R-:W0:Y:S01]  /*10a0*/  MUFU.RCP R6, R35 ;  /* 0x0000002300067308 */ /* 0x001e220000001000 */
[----:B------:R-:W-:Y:S01]  /*10b0*/  IADD3 R4, P0, PT, R5, UR14, RZ ;  /* 0x0000000e05047c10 */ /* 0x000fe2000ff1e0ff */
[----:B------:R-:W-:Y:S01]  /*10c0*/  BSSY.RECONVERGENT B3, `(.L_x_21) ;  /* 0x0000015000037945 */ /* 0x000fe20003800200 */
[----:B------:R-:W-:Y:S01]  /*10d0*/  FMUL R16, R15, R16 ;  /* 0x000000100f107220 */ /* 0x000fe20000400000 */
[----:B------:R-:W-:Y:S01]  /*10e0*/  FFMA R17, -R3, UR17, R17 ;  /* 0x0000001103117c23 */ /* 0x000fe20008000111 */
[----:B------:R-:W-:Y:S01]  /*10f0*/  IADD3.X R5, PT, PT, R0, UR15, RZ, P0, !PT ;  /* 0x0000000f00057c10 */ /* 0x000fe200087fe4ff */
[----:B0-----:R-:W-:-:S04]  /*1100*/  FFMA R37, R6, -R35, 1 ;  /* 0x3f80000006257423 */ /* 0x001fc80000000823 */
[----:B------:R-:W-:Y:S01]  /*1110*/  FFMA R0, R6, R37, R6 ;  /* 0x0000002506007223 */ /* 0x000fe20000000006 */
[----:B--2---:R-:W-:Y:S01]  /*1120*/  FADD R15, R16, R33 ;  /* 0x00000021100f7221 */ /* 0x004fe20000000000 */
[----:B------:R-:W-:-:S04]  /*1130*/  FMUL R16, R3, R16 ;  /* 0x0000001003107220 */ /* 0x000fc80000400000 */
[----:B------:R-:W-:Y:S01]  /*1140*/  FMUL R16, R16, UR17 ;  /* 0x0000001110107c20 */ /* 0x000fe20008400000 */
[----:B------:R0:W-:Y:S03]  /*1150*/  STG.E desc[UR6][R4.64], R15 ;  /* 0x0000000f04007986 */ /* 0x0001e6000c101906 */
[----:B------:R-:W1:Y:S01]  /*1160*/  FCHK P0, R16, R35 ;  /* 0x0000002310007302 */ /* 0x000e620000000000 */
[----:B------:R-:W-:-:S04]  /*1170*/  FFMA R33, R0, R16, RZ ;  /* 0x0000001000217223 */ /* 0x000fc800000000ff */
[----:B------:R-:W-:-:S04]  /*1180*/  FFMA R6, R33, -R35, R16 ;  /* 0x8000002321067223 */ /* 0x000fc80000000010 */
[----:B------:R-:W-:Y:S01]  /*1190*/  FFMA R33, R0, R6, R33 ;  /* 0x0000000600217223 */ /* 0x000fe20000000021 */
[----:B01----:R-:W-:Y:S06]  /*11a0*/  @!P0 BRA `(.L_x_22) ;  /* 0x0000000000188947 */ /* 0x003fec0003800000 */
[----:B------:R-:W0:Y:S01]  /*11b0*/  LDCU UR4, c[0x0][0x3c0] ;  /* 0x00007800ff0477ac */ /* 0x000e220008000800 */
[----:B------:R-:W-:Y:S02]  /*11c0*/  MOV R5, R16 ;  /* 0x0000001000057202 */ /* 0x000fe40000000f00 */
[----:B------:R-:W-:Y:S01]  /*11d0*/  MOV R6, 0x1200 ;  /* 0x0000120000067802 */ /* 0x000fe20000000f00 */
[----:B0-----:R-:W-:-:S07]  /*11e0*/  IMAD.U32 R4, RZ, RZ, UR4 ;  /* 0x00000004ff047e24 */ /* 0x001fce000f8e00ff */
[----:B------:R-:W-:Y:S05]  /*11f0*/  CALL.REL.NOINC `($__internal_2_$__cuda_sm3x_div_rn_noftz_f32_slowpath) ;  /* 0x00000038003c7944 */ /* 0x000fea0003c00000 */
[----:B------:R-:W-:-:S07]  /*1200*/  MOV R33, R4 ;  /* 0x0000000400217202 */ /* 0x000fce0000000f00 */
.L_x_22:
[----:B------:R-:W-:Y:S05]  /*1210*/  BSYNC.RECONVERGENT B3 ;  /* 0x0000000000037941 */ /* 0x000fea0003800200 */
.L_x_21:
[----:B------:R-:W2:Y:S01]  /*1220*/  LDG.E R0, desc[UR6][R22.64] ;  /* 0x0000000616007981 */ /* 0x000ea2000c1e1900 */
[----:B------:R-:W-:Y:S01]  /*1230*/  FADD R18, R18, -R33 ;  /* 0x8000002112127221 */ /* 0x000fe20000000000 */
[----:B------:R-:W-:Y:S01]  /*1240*/  IMAD.MOV.U32 R15, RZ, RZ, R2 ;  /* 0x000000ffff0f7224 */ /* 0x000fe200078e0002 */
[----:B--2---:R-:W-:-:S04]  /*1250*/  IADD3 R3, PT, PT, R0, 0x1, RZ ;  /* 0x0000000100037810 */ /* 0x004fc80007ffe0ff */
[----:B------:R-:W-:Y:S01]  /*1260*/  ISETP.GE.AND P0, PT, R3, UR18, PT ;  /* 0x0000001203007c0c */ /* 0x000fe2000bf06270 */
[----:B------:R0:W-:-:S12]  /*1270*/  STG.E desc[UR6][R22.64], R3 ;  /* 0x0000000316007986 */ /* 0x0001d8000c101906 */
[----:B0-----:R-:W-:Y:S05]  /*1280*/  @!P0 BRA `(.L_x_23) ;  /* 0xfffffff4006c8947 */ /* 0x001fea000383ffff */
[----:B------:R-:W-:Y:S05]  /*1290*/  EXIT ;  /* 0x000000000000794d */ /* 0x000fea0003800000 */
.L_x_6:
[----:B------:R-:W-:Y:S05]  /*12a0*/  BSYNC.RECONVERGENT B2 ;  /* 0x0000000000027941 */ /* 0x000fea0003800200 */
.L_x_5:
[----:B------:R-:W0:Y:S02]  /*12b0*/  LDCU UR4, c[0x0][0x3c8] ;  /* 0x00007900ff0477ac */ /* 0x000e240008000800 */
[----:B0-----:R-:W-:-:S13]  /*12c0*/  ISETP.NE.AND P0, PT, R28, UR4, PT ;  /* 0x000000041c007c0c */ /* 0x001fda000bf05270 */
[----:B------:R-:W-:Y:S05]  /*12d0*/  @P0 BRA `(.L_x_24) ;  /* 0xffffffec00e80947 */ /* 0x000fea000383ffff */
[----:B------:R-:W-:Y:S05]  /*12e0*/  EXIT ;  /* 0x000000000000794d */ /* 0x000fea0003800000 */
.L_x_0:
[----:B------:R-:W2:Y:S02]  /*12f0*/  LDG.E R0, desc[UR6][R20.64] ;  /* 0x0000000614007981 */ /* 0x000ea4000c1e1900 */
[----:B--2---:R-:W-:-:S13]  /*1300*/  FSETP.NEU.AND P0, PT, R0, +INF , PT ;  /* 0x7f8000000000780b */ /* 0x004fda0003f0d000 */
[----:B------:R-:W-:Y:S05]  /*1310*/  @!P0 EXIT ;  /* 0x000000000000894d */ /* 0x000fea0003800000 */
[----:B------:R-:W-:Y:S01]  /*1320*/  HFMA2 R0, -RZ, RZ, 0, 0 ;  /* 0x00000000ff007431 */ /* 0x000fe200000001ff */
[----:B------:R-:W-:Y:S01]  /*1330*/  BSSY.RECONVERGENT B2, `(.L_x_25) ;  /* 0x0000306000027945 */ /* 0x000fe20003800200 */
[----:B------:R-:W-:Y:S02]  /*1340*/  CS2R R2, SRZ ;  /* 0x0000000000027805 */ /* 0x000fe4000001ff00 */
[----:B------:R-:W-:Y:S02]  /*1350*/  MOV R15, RZ ;  /* 0x000000ff000f7202 */ /* 0x000fe40000000f00 */
[----:B------:R-:W-:Y:S01]  /*1360*/  CS2R R34, SRZ ;  /* 0x0000000000227805 */ /* 0x000fe2000001ff00 */
[----:B------:R-:W-:Y:S01]  /*1370*/  IMAD.MOV.U32 R32, RZ, RZ, R20 ;  /* 0x000000ffff207224 */ /* 0x000fe200078e0014 */
[----:B------:R-:W-:-:S07]  /*1380*/  MOV R33, R21 ;  /* 0x0000001500217202 */ /* 0x000fce0000000f00 */
.L_x_38:
[----:B------:R-:W0:Y:S01]  /*1390*/  LDCU.64 UR4, c[0x0][0x380] ;  /* 0x00007000ff0477ac */ /* 0x000e220008000a00 */
[----:B------:R-:W-:Y:S01]  /*13a0*/  IADD3 R28, P0, PT, R9, R34, RZ ;  /* 0x00000022091c7210 */ /* 0x000fe20007f1e0ff */
[----:B------:R-:W1:Y:S01]  /*13b0*/  LDC R29, c[0x0][0x3c0] ;  /* 0x0000f000ff1d7b82 */ /* 0x000e620000000800 */
[----:B------:R-:W2:Y:S02]  /*13c0*/  LDCU.64 UR8, c[0x0][0x390] ;  /* 0x00007200ff0877ac */ /* 0x000ea40008000a00 */
[----:B------:R-:W-:Y:S01]  /*13d0*/  IADD3.X R5, PT, PT, R12, R35, RZ, P0, !PT ;  /* 0x000000230c057210 */ /* 0x000fe200007fe4ff */
[----:B------:R-:W-:-:S03]  /*13e0*/  IMAD.SHL.U32 R18, R28, 0x4, RZ ;  /* 0x000000041c127824 */ /* 0x000fc600078e00ff */
[----:B------:R-:W-:Y:S02]  /*13f0*/  SHF.L.U64.HI R28, R28, 0x2, R5 ;  /* 0x000000021c1c7819 */ /* 0x000fe40000010205 */
[----:B0-----:R-:W-:-:S04]  /*1400*/  IADD3 R4, P0, PT, R18, UR4, RZ ;  /* 0x0000000412047c10 */ /* 0x001fc8000ff1e0ff */
[----:B------:R-:W-:Y:S01]  /*1410*/  IADD3.X R5, PT, PT, R28, UR5, RZ, P0, !PT ;  /* 0x000000051c057c10 */ /* 0x000fe200087fe4ff */
[----:B------:R-:W0:Y:S04]  /*1420*/  LDCU.64 UR4, c[0x0][0x3a8] ;  /* 0x00007500ff0477ac */ /* 0x000e280008000a00 */
[----:B------:R-:W3:Y:S01]  /*1430*/  LDG.E R19, desc[UR6][R4.64] ;  /* 0x0000000604137981 */ /* 0x000ee2000c1e1900 */
[----:B--2---:R-:W-:-:S04]  /*1440*/  IADD3 R36, P1, PT, R18, UR8, RZ ;  /* 0x0000000812247c10 */ /* 0x004fc8000ff3e0ff */
[----:B------:R-:W-:-:S05]  /*1450*/  IADD3.X R37, PT, PT, R28, UR9, RZ, P1, !PT ;  /* 0x000000091c257c10 */ /* 0x000fca0008ffe4ff */
[----:B------:R-:W2:Y:S01]  /*1460*/  LDG.E R16, desc[UR6][R36.64] ;  /* 0x0000000624107981 */ /* 0x000ea2000c1e1900 */
[----:B---3--:R-:W-:-:S04]  /*1470*/  IADD3 R6, P0, PT, R11, R19, RZ ;  /* 0x000000130b067210 */ /* 0x008fc80007f1e0ff */
[----:B-----5:R-:W-:Y:S02]  /*1480*/  LEA.HI.X.SX32 R17, R19, R14, 0x1, P0 ;  /* 0x0000000e13117211 */ /* 0x020fe400000f0eff */
[----:B0-----:R-:W-:-:S04]  /*1490*/  LEA R30, P0, R6, UR4, 0x2 ;  /* 0x00000004061e7c11 */ /* 0x001fc8000f8010ff */
[----:B------:R-:W-:-:S05]  /*14a0*/  LEA.HI.X R31, R6, UR5, R17, 0x2, P0 ;  /* 0x00000005061f7c11 */ /* 0x000fca00080f1411 */
[----:B------:R-:W2:Y:S01]  /*14b0*/  LDG.E R17, desc[UR6][R30.64] ;  /* 0x000000061e117981 */ /* 0x000ea2000c1e1900 */
[----:B-1----:R-:W0:Y:S01]  /*14c0*/  MUFU.RCP R4, R29 ;  /* 0x0000001d00047308 */ /* 0x002e220000001000 */
[----:B------:R-:W-:Y:S01]  /*14d0*/  BSSY.RECONVERGENT B3, `(.L_x_26) ;  /* 0x0000011000037945 */ /* 0x000fe20003800200 */
[----:B0-----:R-:W-:-:S04]  /*14e0*/  FFMA R5, R4, -R29, 1 ;  /* 0x3f80000004057423 */ /* 0x001fc8000000081d */
[----:B------:R-:W-:Y:S01]  /*14f0*/  FFMA R4, R4, R5, R4 ;  /* 0x0000000504047223 */ /* 0x000fe20000000004 */
[----:B--2---:R-:W-:-:S04]  /*1500*/  FMUL R6, R17, R16 ;  /* 0x0000001011067220 */ /* 0x004fc80000400000 */
[----:B------:R-:W-:-:S04]  /*1510*/  FFMA R40, R17, R16, R6 ;  /* 0x0000001011287223 */ /* 0x000fc80000000006 */
[----:B------:R-:W0:Y:S01]  /*1520*/  FCHK P0, R40, R29 ;  /* 0x0000001d28007302 */ /* 0x000e220000000000 */
[----:B------:R-:W-:-:S04]  /*1530*/  FFMA R5, R4, R40, RZ ;  /* 0x0000002804057223 */ /* 0x000fc800000000ff */
[----:B------:R-:W-:Y:S01]  /*1540*/  FFMA R38, R5, -R29, R40 ;  /* 0x8000001d05267223 */ /* 0x000fe20000000028 */
[----:B------:R-:W-:-:S03]  /*1550*/  FADD R2, R6, R2 ;  /* 0x0000000206027221 */ /* 0x000fc60000000000 */
[----:B------:R-:W-:Y:S01]  /*1560*/  FFMA R5, R4, R38, R5 ;  /* 0x0000002604057223 */ /* 0x000fe20000000005 */
[----:B0-----:R-:W-:Y:S06]  /*1570*/  @!P0 BRA `(.L_x_27) ;  /* 0x0000000000188947 */ /* 0x001fec0003800000 */
[----:B------:R-:W0:Y:S01]  /*1580*/  LDCU UR4, c[0x0][0x3c0] ;  /* 0x00007800ff0477ac */ /* 0x000e220008000800 */
[----:B------:R-:W-:Y:S02]  /*1590*/  MOV R5, R40 ;  /* 0x0000002800057202 */ /* 0x000fe40000000f00 */
[----:B------:R-:W-:Y:S02]  /*15a0*/  MOV R6, 0x15d0 ;  /* 0x000015d000067802 */ /* 0x000fe40000000f00 */
[----:B0-----:R-:W-:-:S07]  /*15b0*/  MOV R4, UR4 ;  /* 0x0000000400047c02 */ /* 0x001fce0008000f00 */
[----:B------:R-:W-:Y:S05]  /*15c0*/  CALL.REL.NOINC `($__internal_2_$__cuda_sm3x_div_rn_noftz_f32_slowpath) ;  /* 0x0000003400487944 */ /* 0x000fea0003c00000 */
[----:B------:R-:W-:-:S07]  /*15d0*/  IMAD.MOV.U32 R5, RZ, RZ, R4 ;  /* 0x000000ffff057224 */ /* 0x000fce00078e0004 */
.L_x_27:
[----:B------:R-:W-:Y:S05]  /*15e0*/  BSYNC.RECONVERGENT B3 ;  /* 0x0000000000037941 */ /* 0x000fea0003800200 */
.L_x_26:
        /* <DEDUP_REMOVED lines=8> */
[----:B------:R-:W-:Y:S01]  /*1670*/  IADD3.X R39, PT, PT, R28, UR9, RZ, P1, !PT ;  /* 0x000000091c277c10 */ /* 0x000fe20008ffe4ff */
[----:B--2---:R-:W-:Y:S02]  /*1680*/  FADD R41, R16, R29 ;  /* 0x0000001d10297221 */ /* 0x004fe40000000000 */
[----:B------:R-:W2:Y:S04]  /*1690*/  LDG.E R29, desc[UR6][R30.64] ;  /* 0x000000061e1d7981 */ /* 0x000ea8000c1e1900 */
[----:B------:R0:W-:Y:S04]  /*16a0*/  STG.E desc[UR6][R36.64], R41 ;  /* 0x0000002924007986 */ /* 0x0001e8000c101906 */
[----:B------:R-:W3:Y:S01]  /*16b0*/  LDG.E R18, desc[UR6][R38.64] ;  /* 0x0000000626127981 */ /* 0x000ee2000c1e1900 */
[----:B-1----:R-:W1:Y:S01]  /*16c0*/  MUFU.RCP R4, R43 ;  /* 0x0000002b00047308 */ /* 0x002e620000001000 */
[----:B------:R-:W-:Y:S01]  /*16d0*/  BSSY.RECONVERGENT B3, `(.L_x_28) ;  /* 0x0000011000037945 */ /* 0x000fe20003800200 */
[----:B-1----:R-:W-:-:S04]  /*16e0*/  FFMA R45, R4, -R43, 1 ;  /* 0x3f800000042d7423 */ /* 0x002fc8000000082b */
[----:B------:R-:W-:Y:S01]  /*16f0*/  FFMA R4, R4, R45, R4 ;  /* 0x0000002d04047223 */ /* 0x000fe20000000004 */
[----:B--2---:R-:W-:Y:S01]  /*1700*/  FFMA R0, R29, R5, R0 ;  /* 0x000000051d007223 */ /* 0x004fe20000000000 */
[----:B---3--:R-:W-:-:S04]  /*1710*/  FMUL R16, R17, R18 ;  /* 0x0000001211107220 */ /* 0x008fc80000400000 */
[----:B------:R-:W1:Y:S01]  /*1720*/  FCHK P0, R16, R43 ;  /* 0x0000002b10007302 */ /* 0x000e620000000000 */
[----:B------:R-:W-:Y:S01]  /*1730*/  FFMA R17, R4, R16, RZ ;  /* 0x0000001004117223 */ /* 0x000fe200000000ff */
[----:B------:R-:W-:-:S03]  /*1740*/  FADD R15, R16, R15 ;  /* 0x0000000f100f7221 */ /* 0x000fc60000000000 */
[----:B------:R-:W-:-:S04]  /*1750*/  FFMA R6, R17, -R43, R16 ;  /* 0x8000002b11067223 */ /* 0x000fc80000000010 */
[----:B------:R-:W-:Y:S01]  /*1760*/  FFMA R6, R4, R6, R17 ;  /* 0x0000000604067223 */ /* 0x000fe20000000011 */
[----:B01----:R-:W-:Y:S06]  /*1770*/  @!P0 BRA `(.L_x_29) ;  /* 0x0000000000188947 */ /* 0x003fec0003800000 */
[----:B------:R-:W0:Y:S01]  /*1780*/  LDCU UR4, c[0x0][0x3c0] ;  /* 0x00007800ff0477ac */ /* 0x000e220008000800 */
[----:B------:R-:W-:Y:S02]  /*1790*/  MOV R5, R16 ;  /* 0x0000001000057202 */ /* 0x000fe40000000f00 */
[----:B------:R-:W-:Y:S02]  /*17a0*/  MOV R6, 0x17d0 ;  /* 0x000017d000067802 */ /* 0x000fe40000000f00 */
[----:B0-----:R-:W-:-:S07]  /*17b0*/  MOV R4, UR4 ;  /* 0x0000000400047c02 */ /* 0x001fce0008000f00 */
[----:B------:R-:W-:Y:S05]  /*17c0*/  CALL.REL.NOINC `($__internal_2_$__cuda_sm3x_div_rn_noftz_f32_slowpath) ;  /* 0x0000003000c87944 */ /* 0x000fea0003c00000 */
[----:B------:R-:W-:-:S07]  /*17d0*/  IMAD.MOV.U32 R6, RZ, RZ, R4 ;  /* 0x000000ffff067224 */ /* 0x000fce00078e0004 */
.L_x_29:
[----:B------:R-:W-:Y:S05]  /*17e0*/  BSYNC.RECONVERGENT B3 ;  /* 0x0000000000037941 */ /* 0x000fea0003800200 */
.L_x_28:
[----:B------:R-:W-:Y:S01]  /*17f0*/  IMAD.WIDE R4, R19, 0x4, R24 ;  /* 0x0000000413047825 */ /* 0x000fe200078e0218 */
[----:B------:R-:W0:Y:S01]  /*1800*/  LDCU UR4, c[0x0][0x3c8] ;  /* 0x00007900ff0477ac */ /* 0x000e220008000800 */
[----:B------:R-:W-:Y:S01]  /*1810*/  IADD3 R16, PT, PT, R34, 0x1, RZ ;  /* 0x0000000122107810 */ /* 0x000fe20007ffe0ff */
[----:B------:R-:W2:Y:S04]  /*1820*/  LDG.E R30, desc[UR6][R30.64] ;  /* 0x000000061e1e7981 */ /* 0x000ea8000c1e1900 */
[----:B------:R-:W3:Y:S01]  /*1830*/  LDG.E R17, desc[UR6][R4.64] ;  /* 0x0000000604117981 */ /* 0x000ee2000c1e1900 */
[----:B------:R-:W-:Y:S02]  /*1840*/  MOV R34, 0x7f800000 ;  /* 0x7f80000000227802 */ /* 0x000fe40000000f00 */
[----:B0-----:R-:W-:Y:S01]  /*1850*/  ISETP.GE.AND P0, PT, R16, UR4, PT ;  /* 0x0000000410007c0c */ /* 0x001fe2000bf06270 */
[----:B------:R-:W0:Y:S01]  /*1860*/  LDCU UR4, c[0x0][0x3c4] ;  /* 0x00007880ff0477ac */ /* 0x000e220008000800 */
[----:B---3--:R-:W-:-:S05]  /*1870*/  FADD R29, R18, R17 ;  /* 0x00000011121d7221 */ /* 0x008fca0000000000 */
[----:B------:R1:W-:Y:S06]  /*1880*/  STG.E desc[UR6][R4.64], R29 ;  /* 0x0000001d04007986 */ /* 0x0003ec000c101906 */
[----:B------:R-:W0:Y:S04]  /*1890*/  @!P0 LDG.E R34, desc[UR6][R32.64+0x4] ;  /* 0x0000040620228981 */ /* 0x000e28000c1e1900 */
[----:B------:R1:W5:Y:S01]  /*18a0*/  LDG.E R17, desc[UR6][R32.64] ;  /* 0x0000000620117981 */ /* 0x000362000c1e1900 */
[----:B------:R-:W3:Y:S01]  /*18b0*/  F2F.F64.F32 R18, R2 ;  /* 0x0000000200127310 */ /* 0x000ee20000201800 */
[----:B--2---:R-:W-:Y:S01]  /*18c0*/  FFMA R3, R30, R6, R3 ;  /* 0x000000061e037223 */ /* 0x004fe20000000003 */
[----:B---3--:R-:W-:Y:S01]  /*18d0*/  DADD R18, R18, R18 ;  /* 0x0000000012127229 */ /* 0x008fe20000000012 */
[----:B01----:R-:W-:-:S10]  /*18e0*/  FMNMX R34, R34, UR4, PT ;  /* 0x0000000422227c09 */ /* 0x003fd4000b800000 */
.L_x_108:
[----:B------:R-:W0:Y:S01]  /*18f0*/  LDCU UR4, c[0x0][0x3bc] ;  /* 0x00007780ff0477ac */ /* 0x000e220008000800 */
[----:B------:R-:W-:-:S04]  /*1900*/  FMUL R4, R2, -4 ;  /* 0xc080000002047820 */ /* 0x000fc80000400000 */
[----:B0-----:R-:W-:-:S04]  /*1910*/  FMUL R4, R4, UR4 ;  /* 0x0000000404047c20 */ /* 0x001fc80008400000 */
[----:B------:R-:W-:-:S05]  /*1920*/  FFMA R5, R15, R15, R4 ;  /* 0x0000000f0f057223 */ /* 0x000fca0000000004 */
[----:B------:R-:W-:-:S13]  /*1930*/  FSETP.GTU.AND P0, PT, R5, RZ, PT ;  /* 0x000000ff0500720b */ /* 0x000fda0003f0c000 */
[----:B------:R-:W-:Y:S05]  /*1940*/  @!P0 BRA `(.L_x_30) ;  /* 0x0000000000e08947 */ /* 0x000fea0003800000 */
[----:B------:R-:W-:Y:S01]  /*1950*/  VIADD R4, R5, 0xf3000000 ;  /* 0xf300000005047836 */ /* 0x000fe20000000000 */
[----:B------:R0:W1:Y:S01]  /*1960*/  MUFU.RSQ R6, R5 ;  /* 0x0000000500067308 */ /* 0x0000620000001400 */
[----:B------:R-:W-:Y:S03]  /*1970*/  BSSY.RECONVERGENT B0, `(.L_x_31) ;  /* 0x000000e000007945 */ /* 0x000fe60003800200 */
[----:B------:R-:W-:-:S13]  /*1980*/  ISETP.GT.U32.AND P0, PT, R4, 0x727fffff, PT ;  /* 0x727fffff0400780c */ /* 0x000fda0003f04070 */
[----:B01----:R-:W-:Y:S05]  /*1990*/  @!P0 BRA `(.L_x_32) ;  /* 0x00000000001c8947 */ /* 0x003fea0003800000 */
[----:B------:R-:W-:Y:S01]  /*19a0*/  BSSY.RECONVERGENT B1, `(.L_x_33) ;  /* 0x0000004000017945 */ /* 0x000fe20003800200 */
[----:B------:R-:W-:Y:S02]  /*19b0*/  MOV R4, R5 ;  /* 0x0000000500047202 */ /* 0x000fe40000000f00 */
[----:B------:R-:W-:-:S07]  /*19c0*/  MOV R36, 0x19e0 ;  /* 0x000019e000247802 */ /* 0x000fce0000000f00 */
[----:B-----5:R-:W-:Y:S05]  /*19d0*/  CALL.REL.NOINC `($__internal_1_$__cuda_sm20_sqrt_rn_f32_slowpath) ;  /* 0x0000002c00e87944 */ /* 0x020fea0003c00000 */
[----:B------:R-:W-:Y:S05]  /*19e0*/  BSYNC.RECONVERGENT B1 ;  /* 0x0000000000017941 */ /* 0x000fea0003800200 */
.L_x_33:
[----:B------:R-:W-:Y:S01]  /*19f0*/  MOV R4, R6 ;  /* 0x0000000600047202 */ /* 0x000fe20000000f00 */
[----:B------:R-:W-:Y:S06]  /*1a00*/  BRA `(.L_x_34) ;  /* 0x0000000000107947 */ /* 0x000fec0003800000 */
.L_x_32:
[----:B------:R-:W-:Y:S01]  /*1a10*/  FMUL.FTZ R4, R5, R6 ;  /* 0x0000000605047220 */ /* 0x000fe20000410000 */
[----:B------:R-:W-:-:S03]  /*1a20*/  FMUL.FTZ R6, R6, 0.5 ;  /* 0x3f00000006067820 */ /* 0x000fc60000410000 */
[----:B------:R-:W-:-:S04]  /*1a30*/  FFMA R5, -R4, R4, R5 ;  /* 0x0000000404057223 */ /* 0x000fc80000000105 */
[----:B------:R-:W-:-:S07]  /*1a40*/  FFMA R4, R5, R6, R4 ;  /* 0x0000000605047223 */ /* 0x000fce0000000004 */
.L_x_34:
[----:B------:R-:W-:Y:S05]  /*1a50*/  BSYNC.RECONVERGENT B0 ;  /* 0x0000000000007941 */ /* 0x000fea0003800200 */
.L_x_31:
[----:B------:R-:W-:-:S05]  /*1a60*/  FADD R4, R15, R4 ;  /* 0x000000040f047221 */ /* 0x000fca0000000000 */
[----:B------:R-:W-:-:S13]  /*1a70*/  FSETP.NEU.AND P0, PT, R4, RZ, PT ;  /* 0x000000ff0400720b */ /* 0x000fda0003f0d000 */
[----:B------:R-:W-:Y:S05]  /*1a80*/  @!P0 BRA `(.L_x_30) ;  /* 0x0000000000908947 */ /* 0x000fea0003800000 */
[----:B------:R-:W0:Y:S01]  /*1a90*/  F2F.F64.F32 R4, R4 ;  /* 0x0000000400047310 */ /* 0x000e220000201800 */
[----:B------:R-:W-:Y:S01]  /*1aa0*/  IMAD.MOV.U32 R28, RZ, RZ, 0x1 ;  /* 0x00000001ff1c7424 */ /* 0x000fe200078e00ff */
[----:B------:R-:W-:Y:S01]  /*1ab0*/  FSETP.GEU.AND P1, PT, |R19|, 6.5827683646048100446e-37, PT ;  /* 0x036000001300780b */ /* 0x000fe20003f2e200 */
[----:B------:R-:W-:Y:S05]  /*1ac0*/  BSSY.RECONVERGENT B0, `(.L_x_35) ;  /* 0x0000011000007945 */ /* 0x000fea0003800200 */
        /* <DEDUP_REMOVED lines=12> */
[----:B------:R-:W-:Y:S02]  /*1b90*/  MOV R32, R18 ;  /* 0x0000001200207202 */ /* 0x000fe40000000f00 */
[----:B------:R-:W-:Y:S02]  /*1ba0*/  MOV R33, R19 ;  /* 0x0000001300217202 */ /* 0x000fe40000000f00 */
[----:B------:R-:W-:-:S07]  /*1bb0*/  MOV R6, 0x1bd0 ;  /* 0x00001bd000067802 */ /* 0x000fce0000000f00 */
[----:B-----5:R-:W-:Y:S05]  /*1bc0*/  CALL.REL.NOINC `($__internal_0_$__cuda_sm20_div_rn_f64_full) ;  /* 0x0000002400f87944 */ /* 0x020fea0003c00000 */
.L_x_36:
[----:B------:R-:W-:Y:S05]  /*1bd0*/  BSYNC.RECONVERGENT B0 ;  /* 0x0000000000007941 */ /* 0x000fea0003800200 */
.L_x_35:
[----:B------:R-:W0:Y:S02]  /*1be0*/  F2F.F32.F64 R36, R36 ;  /* 0x0000002400247310 */ /* 0x000e240000301000 */
[----:B0-----:R-:W-:-:S13]  /*1bf0*/  FSETP.GTU.AND P0, PT, R36, RZ, PT ;  /* 0x000000ff2400720b */ /* 0x001fda0003f0c000 */
[----:B------:R-:W-:Y:S05]  /*1c00*/  @!P0 BRA `(.L_x_30) ;  /* 0x0000000000308947 */ /* 0x000fea0003800000 */
[C---:B------:R-:W-:Y:S01]  /*1c10*/  FMUL R5, R36.reuse, 16777216 ;  /* 0x4b80000024057820 */ /* 0x040fe20000400000 */
[----:B------:R-:W-:Y:S01]  /*1c20*/  FSETP.GEU.AND P0, PT, |R36|, 1.175494350822287508e-38, PT ;  /* 0x008000002400780b */ /* 0x000fe20003f0e200 */
[----:B------:R-:W0:Y:S03]  /*1c30*/  LDCU UR4, c[0x0][0x3c0] ;  /* 0x00007800ff0477ac */ /* 0x000e260008000800 */
[----:B------:R-:W-:-:S04]  /*1c40*/  FSEL R5, R5, R36, !P0 ;  /* 0x0000002405057208 */ /* 0x000fc80004000000 */
[----:B------:R-:W1:Y:S05]  /*1c50*/  MUFU.LG2 R4, R5 ;  /* 0x0000000500047308 */ /* 0x000e6a0000000c00 */
[----:B-1----:R-:W-:-:S04]  /*1c60*/  @!P0 FADD R4, R4, -24 ;  /* 0xc1c0000004048421 */ /* 0x002fc80000000000 */
[----:B------:R-:W-:-:S04]  /*1c70*/  FMUL R4, R4, 0.69314718246459960938 ;  /* 0x3f31721804047820 */ /* 0x000fc80000400000 */
[----:B0-----:R-:W-:-:S05]  /*1c80*/  FMUL R4, R4, UR4 ;  /* 0x0000000404047c20 */ /* 0x001fca0008400000 */
[----:B-----5:R-:W-:Y:S01]  /*1c90*/  FSETP.GEU.AND P0, PT, R4, R17, PT ;  /* 0x000000110400720b */ /* 0x020fe20003f0e000 */
[----:B------:R-:W-:-:S03]  /*1ca0*/  IMAD.MOV.U32 R17, RZ, RZ, R4 ;  /* 0x000000ffff117224 */ /* 0x000fc600078e0004 */
[----:B------:R-:W-:-:S13]  /*1cb0*/  FSETP.LT.OR P0, PT, R34, R4, !P0 ;  /* 0x000000042200720b */ /* 0x000fda0004701400 */
[----:B------:R-:W-:Y:S05]  /*1cc0*/  @!P0 BRA `(.L_x_37) ;  /* 0x0000000000288947 */ /* 0x000fea0003800000 */
.L_x_30:
[----:B------:R-:W0:Y:S02]  /*1cd0*/  LDCU UR4, c[0x0][0x3c8] ;  /* 0x00007900ff0477ac */ /* 0x000e240008000800 */
[----:B0-----:R-:W-:-:S13]  /*1ce0*/  ISETP.NE.AND P0, PT, R16, UR4, PT ;  /* 0x0000000410007c0c */ /* 0x001fda000bf05270 */
[----:B------:R-:W-:Y:S05]  /*1cf0*/  @!P0 EXIT ;  /* 0x000000000000894d */ /* 0x000fea0003800000 */
[----:B------:R-:W-:-:S05]  /*1d00*/  IMAD.WIDE.U32 R32, R16, 0x4, R20 ;  /* 0x0000000410207825 */ /* 0x000fca00078e0014 */
[----:B------:R-:W2:Y:S01]  /*1d10*/  LDG.E R4, desc[UR6][R32.64] ;  /* 0x0000000620047981 */ /* 0x000ea2000c1e1900 */
[----:B------:R-:W-:Y:S01]  /*1d20*/  HFMA2 R35, -RZ, RZ, 0, 0 ;  /* 0x00000000ff237431 */ /* 0x000fe200000001ff */
[----:B------:R-:W-:Y:S02]  /*1d30*/  MOV R34, R16 ;  /* 0x0000001000227202 */ /* 0x000fe40000000f00 */
[----:B--2---:R-:W-:-:S13]  /*1d40*/  FSETP.NEU.AND P0, PT, R4, +INF , PT ;  /* 0x7f8000000400780b */ /* 0x004fda0003f0d000 */
[----:B------:R-:W-:Y:S05]  /*1d50*/  @P0 BRA `(.L_x_38) ;  /* 0xfffffff4008c0947 */ /* 0x000fea000383ffff */
[----:B------:R-:W-:Y:S05]  /*1d60*/  EXIT ;  /* 0x000000000000794d */ /* 0x000fea0003800000 */
.L_x_37:
[----:B------:R-:W2:Y:S01]  /*1d70*/  LDG.E R4, desc[UR6][R22.64] ;  /* 0x0000000616047981 */ /* 0x000ea2000c1e1900 */
[----:B------:R-:W0:Y:S01]  /*1d80*/  LDCU.64 UR4, c[0x0][0x3e0] ;  /* 0x00007c00ff0477ac */ /* 0x000e220008000a00 */
[----:B------:R-:W-:Y:S01]  /*1d90*/  FMUL R35, R36, R36 ;  /* 0x0000002424237220 */ /* 0x000fe20000400000 */
[----:B------:R-:W1:Y:S01]  /*1da0*/  LDC R30, c[0x0][0x3d0] ;  /* 0x0000f400ff1e7b82 */ /* 0x000e620000000800 */
[----:B------:R-:W-:Y:S02]  /*1db0*/  BSSY.RECONVERGENT B3, `(.L_x_39) ;  /* 0x0000013000037945 */ /* 0x000fe40003800200 */
[----:B------:R-:W3:Y:S02]  /*1dc0*/  MUFU.RCP R6, R35 ;  /* 0x0000002300067308 */ /* 0x000ee40000001000 */
[----:B---3--:R-:W-:-:S04]  /*1dd0*/  FFMA R29, -R35, R6, 1 ;  /* 0x3f800000231d7423 */ /* 0x008fc80000000106 */
[----:B------:R-:W-:Y:S01]  /*1de0*/  FFMA R29, R6, R29, R6 ;  /* 0x0000001d061d7223 */ /* 0x000fe20000000006 */
[----:B-1----:R-:W-:-:S03]  /*1df0*/  ISETP.GE.U32.AND P2, PT, R30, 0x4, PT ;  /* 0x000000041e00780c */ /* 0x002fc60003f46070 */
[----:B------:R-:W-:Y:S01]  /*1e00*/  FFMA R6, R2, R29, RZ ;  /* 0x0000001d02067223 */ /* 0x000fe200000000ff */
[----:B--2---:R-:W-:-:S04]  /*1e10*/  IADD3 R5, P0, PT, R10, R4, RZ ;  /* 0x000000040a057210 */ /* 0x004fc80007f1e0ff */
[----:B------:R-:W-:Y:S02]  /*1e20*/  LEA.HI.X.SX32 R28, R4, R13, 0x1, P0 ;  /* 0x0000000d041c7211 */ /* 0x000fe400000f0eff */
[----:B0-----:R-:W-:-:S04]  /*1e30*/  LEA R4, P0, R5, UR4, 0x2 ;  /* 0x0000000405047c11 */ /* 0x001fc8000f8010ff */
[----:B------:R-:W-:Y:S01]  /*1e40*/  LEA.HI.X R5, R5, UR5, R28, 0x2, P0 ;  /* 0x0000000505057c11 */ /* 0x000fe200080f141c */
[----:B------:R-:W-:-:S04]  /*1e50*/  FFMA R28, -R35, R6, R2 ;  /* 0x00000006231c7223 */ /* 0x000fc80000000102 */
[----:B------:R0:W-:Y:S03]  /*1e60*/  STG.E desc[UR6][R4.64], R17 ;  /* 0x0000001104007986 */ /* 0x0001e6000c101906 */
[----:B------:R-:W1:Y:S01]  /*1e70*/  FCHK P0, R2, R35 ;  /* 0x0000002302007302 */ /* 0x000e620000000000 */
[----:B0-----:R-:W-:Y:S01]  /*1e80*/  FFMA R4, R29, R28, R6 ;  /* 0x0000001c1d047223 */ /* 0x001fe20000000006 */
[----:B-1----:R-:W-:Y:S06]  /*1e90*/  @!P0 BRA `(.L_x_40) ;  /* 0x0000000000108947 */ /* 0x002fec0003800000 */
[----:B------:R-:W-:Y:S01]  /*1ea0*/  IMAD.MOV.U32 R5, RZ, RZ, R2 ;  /* 0x000000ffff057224 */ /* 0x000fe200078e0002 */
[----:B------:R-:W-:Y:S02]  /*1eb0*/  MOV R4, R35 ;  /* 0x0000002300047202 */ /* 0x000fe40000000f00 */
[----:B------:R-:W-:-:S07]  /*1ec0*/  MOV R6, 0x1ee0 ;  /* 0x00001ee000067802 */ /* 0x000fce0000000f00 */
[----:B------:R-:W-:Y:S05]  /*1ed0*/  CALL.REL.NOINC `($__internal_2_$__cuda_sm3x_div_rn_noftz_f32_slowpath) ;  /* 0x0000002c00047944 */ /* 0x000fea0003c00000 */
.L_x_40:
[----:B------:R-:W-:Y:S05]  /*1ee0*/  BSYNC.RECONVERGENT B3 ;  /* 0x0000000000037941 */ /* 0x000fea0003800200 */
.L_x_39:
[----:B------:R-:W0:Y:S01]  /*1ef0*/  LDCU UR4, c[0x0][0x3c0] ;  /* 0x00007800ff0477ac */ /* 0x000e220008000800 */
[----:B------:R-:W1:Y:S01]  /*1f00*/  MUFU.RCP R37, R4 ;  /* 0x0000000400257308 */ /* 0x000e620000001000 */
[----:B------:R-:W-:Y:S01]  /*1f10*/  BSSY.RECONVERGENT B3, `(.L_x_41) ;  /* 0x000000e000037945 */ /* 0x000fe20003800200 */
[----:B0-----:R-:W-:Y:S01]  /*1f20*/  MOV R29, UR4 ;  /* 0x00000004001d7c02 */ /* 0x001fe20008000f00 */
[----:B-1----:R-:W-:-:S05]  /*1f30*/  FFMA R6, R37, -R4, 1 ;  /* 0x3f80000025067423 */ /* 0x002fca0000000804 */
[----:B------:R-:W0:Y:S01]  /*1f40*/  FCHK P0, R29, R4 ;  /* 0x000000041d007302 */ /* 0x000e220000000000 */
[----:B------:R-:W-:-:S04]  /*1f50*/  FFMA R37, R37, R6, R37 ;  /* 0x0000000625257223 */ /* 0x000fc80000000025 */
[----:B------:R-:W-:-:S04]  /*1f60*/  FFMA R5, R37, UR4, RZ ;  /* 0x0000000425057c23 */ /* 0x000fc800080000ff */
[----:B------:R-:W-:-:S04]  /*1f70*/  FFMA R6, R5, -R4, UR4 ;  /* 0x0000000405067e23 */ /* 0x000fc80008000804 */
[----:B------:R-:W-:Y:S01]  /*1f80*/  FFMA R37, R37, R6, R5 ;  /* 0x0000000625257223 */ /* 0x000fe20000000005 */
[----:B0-----:R-:W-:Y:S06]  /*1f90*/  @!P0 BRA `(.L_x_42) ;  /* 0x0000000000148947 */ /* 0x001fec0003800000 */
[----:B------:R-:W0:Y:S01]  /*1fa0*/  LDCU UR4, c[0x0][0x3c0] ;  /* 0x00007800ff0477ac */ /* 0x000e220008000800 */
[----:B------:R-:W-:Y:S01]  /*1fb0*/  MOV R6, 0x1fe0 ;  /* 0x00001fe000067802 */ /* 0x000fe20000000f00 */
[----:B0-----:R-:W-:-:S07]  /*1fc0*/  IMAD.U32 R5, RZ, RZ, UR4 ;  /* 0x00000004ff057e24 */ /* 0x001fce000f8e00ff */
[----:B------:R-:W-:Y:S05]  /*1fd0*/  CALL.REL.NOINC `($__internal_2_$__cuda_sm3x_div_rn_noftz_f32_slowpath) ;  /* 0x0000002800c47944 */ /* 0x000fea0003c00000 */
[----:B------:R-:W-:-:S07]  /*1fe0*/  MOV R37, R4 ;  /* 0x0000000400257202 */ /* 0x000fce0000000f00 */
.L_x_42:
[----:B------:R-:W-:Y:S05]  /*1ff0*/  BSYNC.RECONVERGENT B3 ;  /* 0x0000000000037941 */ /* 0x000fea0003800200 */
.L_x_41:
        /* <DEDUP_REMOVED lines=14> */
.L_x_44:
[----:B------:R-:W-:Y:S05]  /*20e0*/  BSYNC.RECONVERGENT B3 ;  /* 0x0000000000037941 */ /* 0x000fea0003800200 */
.L_x_43:
        /* <DEDUP_REMOVED lines=13> */
.L_x_46:
[----:B------:R-:W-:Y:S05]  /*21c0*/  BSYNC.RECONVERGENT B3 ;  /* 0x0000000000037941 */ /* 0x000fea0003800200 */
.L_x_45:
[----:B------:R-:W2:Y:S01]  /*21d0*/  LDG.E R5, desc[UR6][R22.64] ;  /* 0x0000000616057981 */ /* 0x000ea2000c1e1900 */
[----:B------:R-:W0:Y:S01]  /*21e0*/  LDCU.64 UR4, c[0x0][0x3b0] ;  /* 0x00007600ff0477ac */ /* 0x000e220008000a00 */
[----:B--2---:R-:W-:-:S04]  /*21f0*/  IADD3 R6, P0, PT, R10, R5, RZ ;  /* 0x000000050a067210 */ /* 0x004fc80007f1e0ff */
[----:B------:R-:W-:Y:S02]  /*2200*/  LEA.HI.X.SX32 R29, R5, R13, 0x1, P0 ;  /* 0x0000000d051d7211 */ /* 0x000fe400000f0eff */
[C---:B------:R-:W-:Y:S02]  /*2210*/  SHF.L.U32 R5, R6.reuse, 0x2, RZ ;  /* 0x0000000206057819 */ /* 0x040fe400000006ff */
[----:B------:R-:W-:Y:S02]  /*2220*/  SHF.L.U64.HI R6, R6, 0x2, R29 ;  /* 0x0000000206067819 */ /* 0x000fe4000001021d */
[----:B0-----:R-:W-:-:S04]  /*2230*/  IADD3 R30, P0, PT, R5, UR4, RZ ;  /* 0x00000004051e7c10 */ /* 0x001fc8000ff1e0ff */
[----:B------:R-:W-:Y:S01]  /*2240*/  IADD3.X R31, PT, PT, R6, UR5, RZ, P0, !PT ;  /* 0x00000005061f7c10 */ /* 0x000fe200087fe4ff */
[----:B------:R-:W0:Y:S04]  /*2250*/  LDCU.64 UR4, c[0x0][0x3e8] ;  /* 0x00007d00ff0477ac */ /* 0x000e280008000a00 */
[----:B------:R-:W2:Y:S01]  /*2260*/  LDG.E R30, desc[UR6][R30.64] ;  /* 0x000000061e1e7981 */ /* 0x000ea2000c1e1900 */
[----:B------:R-:W-:Y:S01]  /*2270*/  FADD R28, -R4, R28 ;  /* 0x0000001c041c7221 */ /* 0x000fe20000000100 */
[----:B------:R-:W-:-:S03]  /*2280*/  HFMA2 R29, -RZ, RZ, 0, 0 ;  /* 0x00000000ff1d7431 */ /* 0x000fc600000001ff */
[----:B------:R-:W-:Y:S01]  /*2290*/  FMUL R39, R28, R37 ;  /* 0x000000251c277220 */ /* 0x000fe20000400000 */
[----:B0-----:R-:W-:-:S04]  /*22a0*/  IADD3 R4, P0, PT, R5, UR4, RZ ;  /* 0x0000000405047c10 */ /* 0x001fc8000ff1e0ff */
[----:B------:R-:W-:Y:S01]  /*22b0*/  IADD3.X R5, PT, PT, R6, UR5, RZ, P0, !PT ;  /* 0x0000000506057c10 */ /* 0x000fe200087fe4ff */
[----:B--2---:R-:W-:-:S05]  /*22c0*/  FADD R33, R39, R30 ;  /* 0x0000001e27217221 */ /* 0x004fca0000000000 */
[----:B------:R0:W-:Y:S01]  /*22d0*/  STG.E desc[UR6][R4.64], R33 ;  /* 0x0000002104007986 */ /* 0x0001e2000c101906 */
[----:B------:R-:W-:Y:S05]  /*22e0*/  @!P2 BRA `(.L_x_47) ;  /* 0x000000100048a947 */ /* 0x000fea0003800000 */
[----:B------:R-:W1:Y:S01]  /*22f0*/  LDCU UR4, c[0x0][0x3d0] ;  /* 0x00007a00ff0477ac */ /* 0x000e620008000800 */
[C---:B------:R-:W-:Y:S01]  /*2300*/  LEA R32, P0, R7.reuse, 0x8, 0x2 ;  /* 0x0000000807207811 */ /* 0x040fe200078010ff */
[----:B------:R-:W2:Y:S03]  /*2310*/  LDCU.128 UR12, c[0x0][0x3f0] ;  /* 0x00007e00ff0c77ac */ /* 0x000ea60008000c00 */
[----:B0-----:R-:W-:Y:S01]  /*2320*/  LEA.HI.X R33, R7, RZ, R8, 0x2, P0 ;  /* 0x000000ff07217211 */ /* 0x001fe200000f1408 */
[----:B------:R-:W0:Y:S01]  /*2330*/  LDCU.64 UR8, c[0x0][0x408] ;  /* 0x00008100ff0877ac */ /* 0x000e220008000a00 */
[----:B-1----:R-:W-:-:S04]  /*2340*/  ULOP3.LUT UR4, UR4, 0x7ffffffc, URZ, 0xc0, !UPT ;  /* 0x7ffffffc04047892 */ /* 0x002fc8000f8ec0ff */
[----:B------:R-:W-:Y:S01]  /*2350*/  UIADD3 UR4, UPT, UPT, -UR4, URZ, URZ ;  /* 0x000000ff04047290 */ /* 0x000fe2000fffe1ff */
[C---:B--2---:R-:W-:Y:S02]  /*2360*/  IADD3 R28, P1, PT, R32.reuse, UR12, RZ ;  /* 0x0000000c201c7c10 */ /* 0x044fe4000ff3e0ff */
[C---:B------:R-:W-:Y:S02]  /*2370*/  IADD3 R30, P2, PT, R32.reuse, UR14, RZ ;  /* 0x0000000e201e7c10 */ /* 0x040fe4000ff5e0ff */
[----:B0-----:R-:W-:Y:S01]  /*2380*/  IADD3 R32, P3, PT, R32, UR8, RZ ;  /* 0x0000000820207c10 */ /* 0x001fe2000ff7e0ff */
[----:B------:R-:W-:Y:S01]  /*2390*/  IMAD.U32 R38, RZ, RZ, UR4 ;  /* 0x00000004ff267e24 */ /* 0x000fe2000f8e00ff */
[C---:B------:R-:W-:Y:S02]  /*23a0*/  IADD3.X R29, PT, PT, R33.reuse, UR13, RZ, P1, !PT ;  /* 0x0000000d211d7c10 */ /* 0x040fe40008ffe4ff */
[C---:B------:R-:W-:Y:S02]  /*23b0*/  IADD3.X R31, PT, PT, R33.reuse, UR15, RZ, P2, !PT ;  /* 0x0000000f211f7c10 */ /* 0x040fe400097fe4ff */
[----:B------:R-:W-:-:S07]  /*23c0*/  IADD3.X R33, PT, PT, R33, UR9, RZ, P3, !PT ;  /* 0x0000000921217c10 */ /* 0x000fce0009ffe4ff */
.L_x_80:
[----:B------:R-:W2:Y:S01]  /*23d0*/  LDG.E R6, desc[UR6][R28.64+-0x8] ;  /* 0xfffff8061c067981 */ /* 0x000ea2000c1e1900 */
[----:B------:R-:W-:Y:S01]  /*23e0*/  IADD3 R38, PT, PT, R38, 0x4, RZ ;  /* 0x0000000426267810 */ /* 0x000fe20007ffe0ff */
[----:B------:R-:W-:Y:S03]  /*23f0*/  BSSY.RECONVERGENT B3, `(.L_x_48) ;  /* 0x000003d000037945 */ /* 0x000fe60003800200 */
[----:B------:R-:W-:Y:S02]  /*2400*/  ISETP.NE.AND P2, PT, R38, RZ, PT ;  /* 0x000000ff2600720c */ /* 0x000fe40003f45270 */
[----:B--2---:R-:W-:-:S13]  /*2410*/  FSETP.NEU.AND P0, PT, R6, RZ, PT ;  /* 0x000000ff0600720b */ /* 0x004fda0003f0d000 */
[----:B------:R-:W-:Y:S05]  /*2420*/  @!P0 BRA `(.L_x_49) ;  /* 0x0000000000e48947 */ /* 0x000fea0003800000 */
        /* <DEDUP_REMOVED lines=14> */
.L_x_51:
[----:B------:R-:W-:Y:S05]  /*2510*/  BSYNC.RECONVERGENT B4 ;  /* 0x0000000000047941 */ /* 0x000fea0003800200 */
.L_x_50:
[----:B------:R-:W2:Y:S01]  /*2520*/  LDG.E R41, desc[UR6][R30.64+-0x8] ;  /* 0xfffff8061e297981 */ /* 0x000ea2000c1e1900 */
[----:B------:R-:W0:Y:S01]  /*2530*/  MUFU.RCP R5, R36 ;  /* 0x0000002400057308 */ /* 0x000e220000001000 */
[----:B------:R-:W-:Y:S01]  /*2540*/  BSSY.RECONVERGENT B4, `(.L_x_52) ;  /* 0x000000c000047945 */ /* 0x000fe20003800200 */
[----:B0-----:R-:W-:-:S04]  /*2550*/  FFMA R4, -R36, R5, 1 ;  /* 0x3f80000024047423 */ /* 0x001fc80000000105 */
[----:B------:R-:W-:Y:S02]  /*2560*/  FFMA R4, R5, R4, R5 ;  /* 0x0000000405047223 */ /* 0x000fe40000000005 */
[----:B--2---:R-:W0:Y:S02]  /*2570*/  FCHK P0, R41, R36 ;  /* 0x0000002429007302 */ /* 0x004e240000000000 */
[----:B------:R-:W-:-:S04]  /*2580*/  FFMA R5, R4, R41, RZ ;  /* 0x0000002904057223 */ /* 0x000fc800000000ff */
[----:B------:R-:W-:-:S04]  /*2590*/  FFMA R6, -R36, R5, R41 ;  /* 0x0000000524067223 */ /* 0x000fc80000000129 */
[----:B------:R-:W-:Y:S01]  /*25a0*/  FFMA R4, R4, R6, R5 ;  /* 0x0000000604047223 */ /* 0x000fe20000000005 */
[----:B0-----:R-:W-:Y:S06]  /*25b0*/  @!P0 BRA `(.L_x_53) ;  /* 0x0000000000108947 */ /* 0x001fec0003800000 */
[----:B------:R-:W-:Y:S01]  /*25c0*/  MOV R5, R41 ;  /* 0x0000002900057202 */ /* 0x000fe20000000f00 */
[----:B------:R-:W-:Y:S01]  /*25d0*/  IMAD.MOV.U32 R4, RZ, RZ, R36 ;  /* 0x000000ffff047224 */ /* 0x000fe200078e0024 */
[----:B------:R-:W-:-:S07]  /*25e0*/  MOV R6, 0x2600 ;  /* 0x0000260000067802 */ /* 0x000fce0000000f00 */
[----:B------:R-:W-:Y:S05]  /*25f0*/  CALL.REL.NOINC `($__internal_2_$__cuda_sm3x_div_rn_noftz_f32_slowpath) ;  /* 0x00000024003c7944 */ /* 0x000fea0003c00000 */
.L_x_53:
[----:B------:R-:W-:Y:S05]  /*2600*/  BSYNC.RECONVERGENT B4 ;  /* 0x0000000000047941 */ /* 0x000fea0003800200 */
.L_x_52:
[----:B------:R-:W2:Y:S01]  /*2610*/  LDG.E R6, desc[UR6][R32.64+-0x8] ;  /* 0xfffff80620067981 */ /* 0x000ea2000c1e1900 */
[----:B------:R-:W0:Y:S01]  /*2620*/  LDC R43, c[0x0][0x3c0] ;  /* 0x0000f000ff2b7b82 */ /* 0x000e220000000800 */
[----:B------:R-:W1:Y:S01]  /*2630*/  LDCU UR4, c[0x0][0x3bc] ;  /* 0x00007780ff0477ac */ /* 0x000e620008000800 */
[----:B------:R-:W-:Y:S01]  /*2640*/  FADD R4, -R4, R42 ;  /* 0x0000002a04047221 */ /* 0x000fe20000000100 */
[----:B------:R-:W-:Y:S03]  /*2650*/  BSSY.RECONVERGENT B4, `(.L_x_54) ;  /* 0x0000013000047945 */ /* 0x000fe60003800200 */
[----:B------:R-:W-:Y:S01]  /*2660*/  FMUL R5, R4, R37 ;  /* 0x0000002504057220 */ /* 0x000fe20000400000 */
[----:B0-----:R-:W0:Y:S02]  /*2670*/  MUFU.RCP R44, R43 ;  /* 0x0000002b002c7308 */ /* 0x001e240000001000 */
[----:B0-----:R-:W-:-:S04]  /*2680*/  FFMA R45, R44, -R43, 1 ;  /* 0x3f8000002c2d7423 */ /* 0x001fc8000000082b */
[----:B------:R-:W-:Y:S01]  /*2690*/  FFMA R4, R44, R45, R44 ;  /* 0x0000002d2c047223 */ /* 0x000fe2000000002c */
[----:B--2---:R-:W-:Y:S01]  /*26a0*/  FADD R41, R5, R6 ;  /* 0x0000000605297221 */ /* 0x004fe20000000000 */
[----:B------:R-:W-:-:S04]  /*26b0*/  FMUL R5, R36, R5 ;  /* 0x0000000524057220 */ /* 0x000fc80000400000 */
[----:B-1----:R-:W-:Y:S01]  /*26c0*/  FMUL R40, R5, UR4 ;  /* 0x0000000405287c20 */ /* 0x002fe20008400000 */
        /* <DEDUP_REMOVED lines=11> */
.L_x_55:
[----:B------:R-:W-:Y:S05]  /*2780*/  BSYNC.RECONVERGENT B4 ;  /* 0x0000000000047941 */ /* 0x000fea0003800200 */
.L_x_54:
[----:B------:R-:W2:Y:S02]  /*2790*/  LDG.E R5, desc[UR6][R30.64+-0x8] ;  /* 0xfffff8061e057981 */ /* 0x000ea4000c1e1900 */
[----:B--2---:R-:W-:-:S05]  /*27a0*/  FADD R5, R5, -R4 ;  /* 0x8000000405057221 */ /* 0x004fca0000000000 */
[----:B------:R0:W-:Y:S02]  /*27b0*/  STG.E desc[UR6][R30.64+-0x8], R5 ;  /* 0xfffff8051e007986 */ /* 0x0001e4000c101906 */
.L_x_49:
[----:B------:R-:W-:Y:S05]  /*27c0*/  BSYNC.RECONVERGENT B3 ;  /* 0x0000000000037941 */ /* 0x000fea0003800200 */
.L_x_48:
[----:B------:R-:W2:Y:S01]  /*27d0*/  LDG.E R6, desc[UR6][R28.64+-0x4] ;  /* 0xfffffc061c067981 */ /* 0x000ea2000c1e1900 */
[----:B------:R-:W-:Y:S01]  /*27e0*/  BSSY.RECONVERGENT B3, `(.L_x_56) ;  /* 0x000003c000037945 */ /* 0x000fe20003800200 */
        /* <DEDUP_REMOVED lines=11> */
[----:B------:R-:W-:Y:S01]  /*28a0*/  IMAD.MOV.U32 R5, RZ, RZ, R6 ;  /* 0x000000ffff057224 */ /* 0x000fe200078e0006 */
[----:B------:R-:W-:Y:S02]  /*28b0*/  MOV R4, R35 ;  /* 0x0000002300047202 */ /* 0x000fe40000000f00 */
[----:B------:R-:W-:-:S07]  /*28c0*/  MOV R6, 0x28e0 ;  /* 0x000028e000067802 */ /* 0x000fce0000000f00 */
[----:B------:R-:W-:Y:S05]  /*28d0*/  CALL.REL.NOINC `($__internal_2_$__cuda_sm3x_div_rn_noftz_f32_slowpath) ;  /* 0x0000002000847944 */ /* 0x000fea0003c00000 */
[----:B------:R-:W-:-:S07]  /*28e0*/  MOV R42, R4 ;  /* 0x00000004002a7202 */ /* 0x000fce0000000f00 */
.L_x_59:
[----:B------:R-:W-:Y:S05]  /*28f0*/  BSYNC.RECONVERGENT B4 ;  /* 0x0000000000047941 */ /* 0x000fea0003800200 */
.L_x_58:
        /* <DEDUP_REMOVED lines=10> */
[----:B------:R-:W-:Y:S01]  /*29a0*/  IMAD.MOV.U32 R5, RZ, RZ, R41 ;  /* 0x000000ffff057224 */ /* 0x000fe200078e0029 */
[----:B------:R-:W-:Y:S02]  /*29b0*/  MOV R4, R36 ;  /* 0x0000002400047202 */ /* 0x000fe40000000f00 */
[----:B------:R-:W-:-:S07]  /*29c0*/  MOV R6, 0x29e0 ;  /* 0x000029e000067802 */ /* 0x000fce0000000f00 */
[----:B------:R-:W-:Y:S05]  /*29d0*/  CALL.REL.NOINC `($__internal_2_$__cuda_sm3x_div_rn_noftz_f32_slowpath) ;  /* 0x0000002000447944 */ /* 0x000fea0003c00000 */
.L_x_61:
[----:B------:R-:W-:Y:S05]  /*29e0*/  BSYNC.RECONVERGENT B4 ;  /* 0x0000000000047941 */ /* 0x000fea0003800200 */
.L_x_60:
        /* <DEDUP_REMOVED lines=23> */
.L_x_63:
[----:B------:R-:W-:Y:S05]  /*2b60*/  BSYNC.RECONVERGENT B4 ;  /* 0x0000000000047941 */ /* 0x000fea0003800200 */
.L_x_62:
[----:B------:R-:W2:Y:S02]  /*2b70*/  LDG.E R5, desc[UR6][R30.64+-0x4] ;  /* 0xfffffc061e057981 */ /* 0x000ea4000c1e1900 */
[----:B--2---:R-:W-:-:S05]  /*2b80*/  FADD R5, R5, -R4 ;  /* 0x8000000405057221 */ /* 0x004fca0000000000 */
[----:B------:R1:W-:Y:S02]  /*2b90*/  STG.E desc[UR6][R30.64+-0x4], R5 ;  /* 0xfffffc051e007986 */ /* 0x0003e4000c101906 */
.L_x_57:
[----:B------:R-:W-:Y:S05]  /*2ba0*/  BSYNC.RECONVERGENT B3 ;  /* 0x0000000000037941 */ /* 0x000fea0003800200 */
.L_x_56:
[----:B------:R-:W2:Y:S01]  /*2bb0*/  LDG.E R6, desc[UR6][R28.64] ;  /* 0x000000061c067981 */ /* 0x000ea2000c1e1900 */
[----:B------:R-:W-:Y:S01]  /*2bc0*/  BSSY.RECONVERGENT B3, `(.L_x_64) ;  /* 0x000003c000037945 */ /* 0x000fe20003800200 */
[----:B--2---:R-:W-:-:S13]  /*2bd0*/  FSETP.NEU.AND P0, PT, R6, RZ, PT ;  /* 0x000000ff0600720b */ /* 0x004fda0003f0d000 */
[----:B------:R-:W-:Y:S05]  /*2be0*/  @!P0 BRA `(.L_x_65) ;  /* 0x0000000000e48947 */ /* 0x000fea0003800000 */
[----:B------:R-:W0:Y:S01]  /*2bf0*/  MUFU.RCP R42, R35 ;  /* 0x00000023002a7308 */ /* 0x000e220000001000 */
[----:B------:R-:W-:Y:S07]  /*2c00*/  BSSY.RECONVERGENT B4, `(.L_x_66) ;  /* 0x000000d000047945 */ /* 0x000fee0003800200 */
[----:B------:R-:W2:Y:S01]  /*2c10*/  FCHK P0, R6, R35 ;  /* 0x0000002306007302 */ /* 0x000ea20000000000 */
[----:B01----:R-:W-:-:S04]  /*2c20*/  FFMA R5, -R35, R42, 1 ;  /* 0x3f80000023057423 */ /* 0x003fc8000000012a */
[----:B------:R-:W-:-:S04]  /*2c30*/  FFMA R42, R42, R5, R42 ;  /* 0x000000052a2a7223 */ /* 0x000fc8000000002a */
[----:B------:R-:W-:-:S04]  /*2c40*/  FFMA R4, R42, R6, RZ ;  /* 0x000000062a047223 */ /* 0x000fc800000000ff */
[----:B------:R-:W-:-:S04]  /*2c50*/  FFMA R5, -R35, R4, R6 ;  /* 0x0000000423057223 */ /* 0x000fc80000000106 */
[----:B------:R-:W-:Y:S01]  /*2c60*/  FFMA R42, R42, R5, R4 ;  /* 0x000000052a2a7223 */ /* 0x000fe20000000004 */
[----:B--2---:R-:W-:Y:S06]  /*2c70*/  @!P0 BRA `(.L_x_67) ;  /* 0x0000000000148947 */ /* 0x004fec0003800000 */
[----:B------:R-:W-:Y:S02]  /*2c80*/  MOV R5, R6 ;  /* 0x0000000600057202 */ /* 0x000fe40000000f00 */
[----:B------:R-:W-:Y:S02]  /*2c90*/  MOV R4, R35 ;  /* 0x0000002300047202 */ /* 0x000fe40000000f00 */
[----:B------:R-:W-:-:S07]  /*2ca0*/  MOV R6, 0x2cc0 ;  /* 0x00002cc000067802 */ /* 0x000fce0000000f00 */
[----:B------:R-:W-:Y:S05]  /*2cb0*/  CALL.REL.NOINC `($__internal_2_$__cuda_sm3x_div_rn_noftz_f32_slowpath) ;  /* 0x0000001c008c7944 */ /* 0x000fea0003c00000 */
[----:B------:R-:W-:-:S07]  /*2cc0*/  IMAD.MOV.U32 R42, RZ, RZ, R4 ;  /* 0x000000ffff2a7224 */ /* 0x000fce00078e0004 */
.L_x_67:
[----:B------:R-:W-:Y:S05]  /*2cd0*/  BSYNC.RECONVERGENT B4 ;  /* 0x0000000000047941 */ /* 0x000fea0003800200 */
.L_x_66:
        /* <DEDUP_REMOVED lines=10> */
[----:B------:R-:W-:Y:S02]  /*2d80*/  MOV R5, R41 ;  /* 0x0000002900057202 */ /* 0x000fe40000000f00 */
[----:B------:R-:W-:Y:S02]  /*2d90*/  MOV R4, R36 ;  /* 0x0000002400047202 */ /* 0x000fe40000000f00 */
[----:B------:R-:W-:-:S07]  /*2da0*/  MOV R6, 0x2dc0 ;  /* 0x00002dc000067802 */ /* 0x000fce0000000f00 */
[----:B------:R-:W-:Y:S05]  /*2db0*/  CALL.REL.NOINC `($__internal_2_$__cuda_sm3x_div_rn_noftz_f32_slowpath) ;  /* 0x0000001c004c7944 */ /* 0x000fea0003c00000 */
.L_x_69:
[----:B------:R-:W-:Y:S05]  /*2dc0*/  BSYNC.RECONVERGENT B4 ;  /* 0x0000000000047941 */ /* 0x000fea0003800200 */
.L_x_68:
        /* <DEDUP_REMOVED lines=19> */
[----:B------:R-:W-:Y:S01]  /*2f00*/  IMAD.MOV.U32 R5, RZ, RZ, R40 ;  /* 0x000000ffff057224 */ /* 0x000fe200078e0028 */
[----:B------:R-:W-:Y:S02]  /*2f10*/  MOV R6, 0x2f40 ;  /* 0x00002f4000067802 */ /* 0x000fe40000000f00 */
[----:B0-----:R-:W-:-:S07]  /*2f20*/  MOV R4, UR4 ;  /* 0x0000000400047c02 */ /* 0x001fce0008000f00 */
[----:B------:R-:W-:Y:S05]  /*2f30*/  CALL.REL.NOINC `($__internal_2_$__cuda_sm3x_div_rn_noftz_f32_slowpath) ;  /* 0x0000001800ec7944 */ /* 0x000fea0003c00000 */
.L_x_71:
[----:B------:R-:W-:Y:S05]  /*2f40*/  BSYNC.RECONVERGENT B4 ;  /* 0x0000000000047941 */ /* 0x000fea0003800200 */
.L_x_70:
[----:B------:R-:W2:Y:S02]  /*2f50*/  LDG.E R5, desc[UR6][R30.64] ;  /* 0x000000061e057981 */ /* 0x000ea4000c1e1900 */
[----:B--2---:R-:W-:-:S05]  /*2f60*/  FADD R5, R5, -R4 ;  /* 0x8000000405057221 */ /* 0x004fca0000000000 */
[----:B------:R2:W-:Y:S02]  /*2f70*/  STG.E desc[UR6][R30.64], R5 ;  /* 0x000000051e007986 */ /* 0x0005e4000c101906 */
.L_x_65:
[----:B------:R-:W-:Y:S05]  /*2f80*/  BSYNC.RECONVERGENT B3 ;  /* 0x0000000000037941 */ /* 0x000fea0003800200 */
.L_x_64:
[----:B------:R-:W3:Y:S01]  /*2f90*/  LDG.E R6, desc[UR6][R28.64+0x4] ;  /* 0x000004061c067981 */ /* 0x000ee2000c1e1900 */
[----:B------:R-:W-:Y:S01]  /*2fa0*/  BSSY.RECONVERGENT B3, `(.L_x_72) ;  /* 0x000003c000037945 */ /* 0x000fe20003800200 */
[----:B---3--:R-:W-:-:S13]  /*2fb0*/  FSETP.NEU.AND P0, PT, R6, RZ, PT ;  /* 0x000000ff0600720b */ /* 0x008fda0003f0d000 */
[----:B------:R-:W-:Y:S05]  /*2fc0*/  @!P0 BRA `(.L_x_73) ;  /* 0x0000000000e48947 */ /* 0x000fea0003800000 */
[----:B------:R-:W0:Y:S01]  /*2fd0*/  MUFU.RCP R42, R35 ;  /* 0x00000023002a7308 */ /* 0x000e220000001000 */
[----:B------:R-:W-:Y:S07]  /*2fe0*/  BSSY.RECONVERGENT B4, `(.L_x_74) ;  /* 0x000000d000047945 */ /* 0x000fee0003800200 */
[----:B------:R-:W3:Y:S01]  /*2ff0*/  FCHK P0, R6, R35 ;  /* 0x0000002306007302 */ /* 0x000ee20000000000 */
[----:B012---:R-:W-:-:S04]  /*3000*/  FFMA R5, -R35, R42, 1 ;  /* 0x3f80000023057423 */ /* 0x007fc8000000012a */
[----:B------:R-:W-:-:S04]  /*3010*/  FFMA R42, R42, R5, R42 ;  /* 0x000000052a2a7223 */ /* 0x000fc8000000002a */
[----:B------:R-:W-:-:S04]  /*3020*/  FFMA R4, R42, R6, RZ ;  /* 0x000000062a047223 */ /* 0x000fc800000000ff */
[----:B------:R-:W-:-:S04]  /*3030*/  FFMA R5, -R35, R4, R6 ;  /* 0x0000000423057223 */ /* 0x000fc80000000106 */
[----:B------:R-:W-:Y:S01]  /*3040*/  FFMA R42, R42, R5, R4 ;  /* 0x000000052a2a7223 */ /* 0x000fe20000000004 */
[----:B---3--:R-:W-:Y:S06]  /*3050*/  @!P0 BRA `(.L_x_75) ;  /* 0x0000000000148947 */ /* 0x008fec0003800000 */
[----:B------:R-:W-:Y:S01]  /*3060*/  MOV R5, R6 ;  /* 0x0000000600057202 */ /* 0x000fe20000000f00 */
[----:B------:R-:W-:Y:S01]  /*3070*/  IMAD.MOV.U32 R4, RZ, RZ, R35 ;  /* 0x000000ffff047224 */ /* 0x000fe200078e0023 */
[----:B------:R-:W-:-:S07]  /*3080*/  MOV R6, 0x30a0 ;  /* 0x000030a000067802 */ /* 0x000fce0000000f00 */
[----:B------:R-:W-:Y:S05]  /*3090*/  CALL.REL.NOINC `($__internal_2_$__cuda_sm3x_div_rn_noftz_f32_slowpath) ;  /* 0x0000001800947944 */ /* 0x000fea0003c00000 */
[----:B------:R-:W-:-:S07]  /*30a0*/  MOV R42, R4 ;  /* 0x00000004002a7202 */ /* 0x000fce0000000f00 */
.L_x_75:
[----:B------:R-:W-:Y:S05]  /*30b0*/  BSYNC.RECONVERGENT B4 ;  /* 0x0000000000047941 */ /* 0x000fea0003800200 */
.L_x_74:
        /* <DEDUP_REMOVED lines=14> */
.L_x_77:
[----:B------:R-:W-:Y:S05]  /*31a0*/  BSYNC.RECONVERGENT B4 ;  /* 0x0000000000047941 */ /* 0x000fea0003800200 */
.L_x_76:
        /* <DEDUP_REMOVED lines=23> */
.L_x_79:
[----:B------:R-:W-:Y:S05]  /*3320*/  BSYNC.RECONVERGENT B4 ;  /* 0x0000000000047941 */ /* 0x000fea0003800200 */
.L_x_78:
[----:B------:R-:W2:Y:S02]  /*3330*/  LDG.E R5, desc[UR6][R30.64+0x4] ;  /* 0x000004061e057981 */ /* 0x000ea4000c1e1900 */
[----:B--2---:R-:W-:-:S05]  /*3340*/  FADD R5, R5, -R4 ;  /* 0x8000000405057221 */ /* 0x004fca0000000000 */
[----:B------:R3:W-:Y:S02]  /*3350*/  STG.E desc[UR6][R30.64+0x4], R5 ;  /* 0x000004051e007986 */ /* 0x0007e4000c101906 */
.L_x_73:
[----:B------:R-:W-:Y:S05]  /*3360*/  BSYNC.RECONVERGENT B3 ;  /* 0x0000000000037941 */ /* 0x000fea0003800200 */
.L_x_72:
[----:B------:R-:W-:Y:S02]  /*3370*/  IADD3 R28, P0, PT, R28, 0x10, RZ ;  /* 0x000000101c1c7810 */ /* 0x000fe40007f1e0ff */
[----:B0123--:R-:W-:Y:S02]  /*3380*/  IADD3 R30, P1, PT, R30, 0x10, RZ ;  /* 0x000000101e1e7810 */ /* 0x00ffe40007f3e0ff */
[----:B------:R-:W-:Y:S01]  /*3390*/  IADD3 R32, P3, PT, R32, 0x10, RZ ;  /* 0x0000001020207810 */ /* 0x000fe20007f7e0ff */
[----:B------:R-:W-:Y:S01]  /*33a0*/  IMAD.X R29, RZ, RZ, R29, P0 ;  /* 0x000000ffff1d7224 */ /* 0x000fe200000e061d */
[----:B------:R-:W-:Y:S02]  /*33b0*/  IADD3.X R31, PT, PT, RZ, R31, RZ, P1, !PT ;  /* 0x0000001fff1f7210 */ /* 0x000fe40000ffe4ff */
[----:B------:R-:W-:Y:S01]  /*33c0*/  IADD3.X R33, PT, PT, RZ, R33, RZ, P3, !PT ;  /* 0x00000021ff217210 */ /* 0x000fe20001ffe4ff */
[----:B------:R-:W-:Y:S08]  /*33d0*/  @P2 BRA `(.L_x_80) ;  /* 0xffffffec00fc2947 */ /* 0x000ff0000383ffff */
[----:B------:R-:W0:Y:S02]  /*33e0*/  LDCU UR4, c[0x0][0x3d0] ;  /* 0x00007a00ff0477ac */ /* 0x000e240008000800 */
[----:B0-----:R-:W-:-:S06]  /*33f0*/  ULOP3.LUT UR4, UR4, 0x7ffffffc, URZ, 0xc0, !UPT ;  /* 0x7ffffffc04047892 */ /* 0x001fcc000f8ec0ff */
[----:B------:R-:W-:-:S07]  /*3400*/  IMAD.U32 R29, RZ, RZ, UR4 ;  /* 0x00000004ff1d7e24 */ /* 0x000fce000f8e00ff */
.L_x_47:
[----:B------:R-:W1:Y:S02]  /*3410*/  LDCU UR4, c[0x0][0x3d0] ;  /* 0x00007a00ff0477ac */ /* 0x000e640008000800 */
[----:B-1----:R-:W-:-:S09]  /*3420*/  ULOP3.LUT UP0, UR4, UR4, 0x3, URZ, 0xc0, !UPT ;  /* 0x0000000304047892 */ /* 0x002fd2000f80c0ff */
[----:B------:R-:W-:Y:S05]  /*3430*/  BRA.U !UP0, `(.L_x_81) ;  /* 0x0000000d08687547 */ /* 0x000fea000b800000 */
[----:B------:R-:W-:-:S09]  /*3440*/  UISETP.NE.AND UP0, UPT, UR4, 0x1, UPT ;  /* 0x000000010400788c */ /* 0x000fd2000bf05270 */
[----:B------:R-:W-:Y:S05]  /*3450*/  BRA.U !UP0, `(.L_x_82) ;  /* 0x0000000908387547 */ /* 0x000fea000b800000 */
[----:B0-----:R-:W-:-:S05]  /*3460*/  IMAD.WIDE.U32 R32, R29, 0x4, R26 ;  /* 0x000000041d207825 */ /* 0x001fca00078e001a */
        /* <DEDUP_REMOVED lines=13> */
[----:B------:R-:W-:Y:S02]  /*3540*/  MOV R5, R6 ;  /* 0x0000000600057202 */ /* 0x000fe40000000f00 */
[----:B------:R-:W-:Y:S02]  /*3550*/  MOV R4, R35 ;  /* 0x0000002300047202 */ /* 0x000fe40000000f00 */
[----:B------:R-:W-:-:S07]  /*3560*/  MOV R6, 0x3580 ;  /* 0x0000358000067802 */ /* 0x000fce0000000f00 */
[----:B------:R-:W-:Y:S05]  /*3570*/  CALL.REL.NOINC `($__internal_2_$__cuda_sm3x_div_rn_noftz_f32_slowpath) ;  /* 0x00000014005c7944 */ /* 0x000fea0003c00000 */
[----:B------:R-:W-:-:S07]  /*3580*/  IMAD.MOV.U32 R28, RZ, RZ, R4 ;  /* 0x000000ffff1c7224 */ /* 0x000fce00078e0004 */
.L_x_86:
[----:B------:R-:W-:Y:S05]  /*3590*/  BSYNC.RECONVERGENT B4 ;  /* 0x0000000000047941 */ /* 0x000fea0003800200 */
.L_x_85:
[----:B------:R-:W-:-:S05]  /*35a0*/  IMAD.WIDE.U32 R30, R29, 0x4, R24 ;  /* 0x000000041d1e7825 */ /* 0x000fca00078e0018 */
        /* <DEDUP_REMOVED lines=14> */
[----:B------:R-:W-:-:S07]  /*3690*/  IMAD.MOV.U32 R41, RZ, RZ, R4 ;  /* 0x000000ffff297224 */ /* 0x000fce00078e0004 */
.L_x_88:
[----:B------:R-:W-:Y:S05]  /*36a0*/  BSYNC.RECONVERGENT B4 ;  /* 0x0000000000047941 */ /* 0x000fea0003800200 */
.L_x_87:
[----:B------:R-:W0:Y:S01]  /*36b0*/  LDCU.64 UR4, c[0x0][0x408] ;  /* 0x00008100ff0477ac */ /* 0x000e220008000a00 */
[----:B------:R-:W-:Y:S01]  /*36c0*/  IADD3 R5, P0, PT, R7, R29, RZ ;  /* 0x0000001d07057210 */ /* 0x000fe20007f1e0ff */
[----:B------:R-:W1:Y:S03]  /*36d0*/  LDC R45, c[0x0][0x3c0] ;  /* 0x0000f000ff2d7b82 */ /* 0x000e660000000800 */
[----:B------:R-:W-:Y:S02]  /*36e0*/  IADD3.X R6, PT, PT, RZ, R8, RZ, P0, !PT ;  /* 0x00000008ff067210 */ /* 0x000fe400007fe4ff */
[C---:B0-----:R-:W-:Y:S01]  /*36f0*/  LEA R4, P0, R5.reuse, UR4, 0x2 ;  /* 0x0000000405047c11 */ /* 0x041fe2000f8010ff */
[----:B------:R-:W0:Y:S03]  /*3700*/  LDCU UR4, c[0x0][0x3bc] ;  /* 0x00007780ff0477ac */ /* 0x000e260008000800 */
[----:B------:R-:W-:-:S05]  /*3710*/  LEA.HI.X R5, R5, UR5, R6, 0x2, P0 ;  /* 0x0000000505057c11 */ /* 0x000fca00080f1406 */
[----:B------:R-:W2:Y:S01]  /*3720*/  LDG.E R6, desc[UR6][R4.64] ;  /* 0x0000000604067981 */ /* 0x000ea2000c1e1900 */
[----:B------:R-:W-:Y:S01]  /*3730*/  FADD R28, -R41, R28 ;  /* 0x0000001c291c7221 */ /* 0x000fe20000000100 */
[----:B-1----:R-:W1:Y:S01]  /*3740*/  MUFU.RCP R40, R45 ;  /* 0x0000002d00287308 */ /* 0x002e620000001000 */
[----:B------:R-:W-:Y:S02]  /*3750*/  BSSY.RECONVERGENT B4, `(.L_x_89) ;  /* 0x0000013000047945 */ /* 0x000fe40003800200 */
[----:B------:R-:W-:Y:S01]  /*3760*/  FMUL R41, R28, R37 ;  /* 0x000000251c297220 */ /* 0x000fe20000400000 */
[----:B-1----:R-:W-:-:S03]  /*3770*/  FFMA R47, R40, -R45, 1 ;  /* 0x3f800000282f7423 */ /* 0x002fc6000000082d */
[----:B--2---:R-:W-:Y:S01]  /*3780*/  FADD R43, R41, R6 ;  /* 0x00000006292b7221 */ /* 0x004fe20000000000 */
[----:B------:R-:W-:Y:S01]  /*3790*/  FMUL R41, R36, R41 ;  /* 0x0000002924297220 */ /* 0x000fe20000400000 */
[----:B------:R-:W-:-:S03]  /*37a0*/  FFMA R6, R40, R47, R40 ;  /* 0x0000002f28067223 */ /* 0x000fc60000000028 */
[----:B0-----:R-:W-:Y:S01]  /*37b0*/  FMUL R38, R41, UR4 ;  /* 0x0000000429267c20 */ /* 0x001fe20008400000 */
        /* <DEDUP_REMOVED lines=12> */
.L_x_90:
[----:B------:R-:W-:Y:S05]  /*3880*/  BSYNC.RECONVERGENT B4 ;  /* 0x0000000000047941 */ /* 0x000fea0003800200 */
.L_x_89:
[----:B------:R-:W2:Y:S02]  /*3890*/  LDG.E R5, desc[UR6][R30.64] ;  /* 0x000000061e057981 */ /* 0x000ea4000c1e1900 */
[----:B--2---:R-:W-:-:S05]  /*38a0*/  FADD R5, R5, -R6 ;  /* 0x8000000605057221 */ /* 0x004fca0000000000 */
[----:B------:R0:W-:Y:S02]  /*38b0*/  STG.E desc[UR6][R30.64], R5 ;  /* 0x000000051e007986 */ /* 0x0001e4000c101906 */
.L_x_84:
[----:B------:R-:W-:Y:S05]  /*38c0*/  BSYNC.RECONVERGENT B3 ;  /* 0x0000000000037941 */ /* 0x000fea0003800200 */
.L_x_83:
        /* <DEDUP_REMOVED lines=18> */
.L_x_94:
[----:B------:R-:W-:Y:S05]  /*39f0*/  BSYNC.RECONVERGENT B4 ;  /* 0x0000000000047941 */ /* 0x000fea0003800200 */
.L_x_93:
        /* <DEDUP_REMOVED lines=15> */
[----:B------:R-:W-:-:S07]  /*3af0*/  MOV R33, R4 ;  /* 0x0000000400217202 */ /* 0x000fce0000000f00 */
.L_x_96:
[----:B------:R-:W-:Y:S05]  /*3b00*/  BSYNC.RECONVERGENT B4 ;  /* 0x0000000000047941 */ /* 0x000fea0003800200 */
.L_x_95:
        /* <DEDUP_REMOVED lines=28> */
[----:B------:R-:W-:-:S07]  /*3cd0*/  MOV R6, R4 ;  /* 0x0000000400067202 */ /* 0x000fce0000000f00 */
.L_x_98:
[----:B------:R-:W-:Y:S05]  /*3ce0*/  BSYNC.RECONVERGENT B4 ;  /* 0x0000000000047941 */ /* 0x000fea0003800200 */
.L_x_97:
[----:B------:R-:W2:Y:S02]  /*3cf0*/  LDG.E R5, desc[UR6][R30.64+0x4] ;  /* 0x000004061e057981 */ /* 0x000ea4000c1e1900 */
[----:B--2---:R-:W-:-:S05]  /*3d00*/  FADD R5, R5, -R6 ;  /* 0x8000000605057221 */ /* 0x004fca0000000000 */
[----:B------:R1:W-:Y:S02]  /*3d10*/  STG.E desc[UR6][R30.64+0x4], R5 ;  /* 0x000004051e007986 */ /* 0x0003e4000c101906 */
.L_x_92:
[----:B------:R-:W-:Y:S05]  /*3d20*/  BSYNC.RECONVERGENT B3 ;  /* 0x0000000000037941 */ /* 0x000fea0003800200 */
.L_x_91:
[----:B------:R-:W-:-:S07]  /*3d30*/  VIADD R29, R29, 0x2 ;  /* 0x000000021d1d7836 */ /* 0x000fce0000000000 */
.L_x_82:
[----:B------:R-:W2:Y:S01]  /*3d40*/  LDCU UR4, c[0x0][0x3d0] ;  /* 0x00007a00ff0477ac */ /* 0x000ea20008000800 */
[----:B------:R-:W-:Y:S01]  /*3d50*/  BSSY.RECONVERGENT B3, `(.L_x_81) ;  /* 0x0000048000037945 */ /* 0x000fe20003800200 */
[----:B--2---:R-:W-:-:S04]  /*3d60*/  ULOP3.LUT UR4, UR4, 0x1, URZ, 0xc0, !UPT ;  /* 0x0000000104047892 */ /* 0x004fc8000f8ec0ff */
[----:B------:R-:W-:-:S09]  /*3d70*/  UISETP.NE.U32.AND UP0, UPT, UR4, 0x1, UPT ;  /* 0x000000010400788c */ /* 0x000fd2000bf05070 */
[----:B------:R-:W-:Y:S05]  /*3d80*/  BRA.U UP0, `(.L_x_99) ;  /* 0x0000000500107547 */ /* 0x000fea000b800000 */
[----:B01----:R-:W-:-:S05]  /*3d90*/  IMAD.WIDE.U32 R4, R29, 0x4, R26 ;  /* 0x000000041d047825 */ /* 0x003fca00078e001a */
[----:B------:R-:W2:Y:S02]  /*3da0*/  LDG.E R6, desc[UR6][R4.64] ;  /* 0x0000000604067981 */ /* 0x000ea4000c1e1900 */
        /* <DEDUP_REMOVED lines=16> */
.L_x_101:
[----:B------:R-:W-:Y:S05]  /*3eb0*/  BSYNC.RECONVERGENT B4 ;  /* 0x0000000000047941 */ /* 0x000fea0003800200 */
.L_x_100:
[----:B------:R-:W-:-:S04]  /*3ec0*/  LEA R30, P0, R29, R24, 0x2 ;  /* 0x000000181d1e7211 */ /* 0x000fc800078010ff */
[----:B------:R-:W-:-:S05]  /*3ed0*/  LEA.HI.X R31, R29, R25, RZ, 0x2, P0 ;  /* 0x000000191d1f7211 */ /* 0x000fca00000f14ff */
        /* <DEDUP_REMOVED lines=14> */
.L_x_103:
[----:B------:R-:W-:Y:S05]  /*3fc0*/  BSYNC.RECONVERGENT B4 ;  /* 0x0000000000047941 */ /* 0x000fea0003800200 */
.L_x_102:
[----:B------:R-:W0:Y:S01]  /*3fd0*/  LDCU.64 UR4, c[0x0][0x408] ;  /* 0x00008100ff0477ac */ /* 0x000e220008000a00 */
[----:B------:R-:W-:Y:S01]  /*3fe0*/  IADD3 R29, P0, PT, R7, R29, RZ ;  /* 0x0000001d071d7210 */ /* 0x000fe20007f1e0ff */
[----:B------:R-:W1:Y:S04]  /*3ff0*/  LDC R35, c[0x0][0x3c0] ;  /* 0x0000f000ff237b82 */ /* 0x000e680000000800 */
[----:B------:R-:W-:Y:S01]  /*4000*/  IMAD.X R6, RZ, RZ, R8, P0 ;  /* 0x000000ffff067224 */ /* 0x000fe200000e0608 */
        /* <DEDUP_REMOVED lines=8> */
[----:B-1----:R-:W-:-:S04]  /*4090*/  FFMA R29, R38, -R35, 1 ;  /* 0x3f800000261d7423 */ /* 0x002fc80000000823 */
[----:B------:R-:W-:Y:S01]  /*40a0*/  FFMA R4, R38, R29, R38 ;  /* 0x0000001d26047223 */ /* 0x000fe20000000026 */
[----:B--2---:R-:W-:Y:S01]  /*40b0*/  FADD R5, R37, R6 ;  /* 0x0000000625057221 */ /* 0x004fe20000000000 */
[----:B------:R-:W-:-:S04]  /*40c0*/  FMUL R37, R36, R37 ;  /* 0x0000002524257220 */ /* 0x000fc80000400000 */
        /* <DEDUP_REMOVED lines=12> */
.L_x_105:
[----:B------:R-:W-:Y:S05]  /*4190*/  BSYNC.RECONVERGENT B4 ;  /* 0x0000000000047941 */ /* 0x000fea0003800200 */
.L_x_104:
[----:B------:R-:W2:Y:S02]  /*41a0*/  LDG.E R5, desc[UR6][R30.64] ;  /* 0x000000061e057981 */ /* 0x000ea4000c1e1900 */
[----:B--2---:R-:W-:-:S05]  /*41b0*/  FADD R5, R5, -R4 ;  /* 0x8000000405057221 */ /* 0x004fca0000000000 */
[----:B------:R2:W-:Y:S02]  /*41c0*/  STG.E desc[UR6][R30.64], R5 ;  /* 0x000000051e007986 */ /* 0x0005e4000c101906 */
.L_x_99:
[----:B------:R-:W-:Y:S05]  /*41d0*/  BSYNC.RECONVERGENT B3 ;  /* 0x0000000000037941 */ /* 0x000fea0003800200 */
.L_x_81:
[----:B------:R-:W0:Y:S01]  /*41e0*/  LDC R29, c[0x0][0x3c0] ;  /* 0x0000f000ff1d7b82 */ /* 0x000e220000000800 */
[----:B------:R-:W3:Y:S01]  /*41f0*/  LDCU UR4, c[0x0][0x3bc] ;  /* 0x00007780ff0477ac */ /* 0x000ee20008000800 */
[C---:B------:R-:W-:Y:S01]  /*4200*/  FMUL R39, R36.reuse, R39 ;  /* 0x0000002724277220 */ /* 0x040fe20000400000 */
[----:B------:R-:W-:Y:S03]  /*4210*/  BSSY.RECONVERGENT B3, `(.L_x_106) ;  /* 0x0000010000037945 */ /* 0x000fe60003800200 */
[----:B---3--:R-:W-:Y:S01]  /*4220*/  FMUL R28, R39, UR4 ;  /* 0x00000004271c7c20 */ /* 0x008fe20008400000 */
[----:B------:R-:W-:Y:S01]  /*4230*/  FFMA R15, -R36, UR4, R15 ;  /* 0x00000004240f7c23 */ /* 0x000fe2000800010f */
[----:B0-----:R-:W1:Y:S08]  /*4240*/  MUFU.RCP R4, R29 ;  /* 0x0000001d00047308 */ /* 0x001e700000001000 */
[----:B------:R-:W0:Y:S01]  /*4250*/  FCHK P0, R28, R29 ;  /* 0x0000001d1c007302 */ /* 0x000e220000000000 */
[----:B-12---:R-:W-:-:S04]  /*4260*/  FFMA R5, R4, -R29, 1 ;  /* 0x3f80000004057423 */ /* 0x006fc8000000081d */
[----:B------:R-:W-:-:S04]  /*4270*/  FFMA R4, R4, R5, R4 ;  /* 0x0000000504047223 */ /* 0x000fc80000000004 */
[----:B------:R-:W-:-:S04]  /*4280*/  FFMA R5, R4, R28, RZ ;  /* 0x0000001c04057223 */ /* 0x000fc800000000ff */
[----:B------:R-:W-:-:S04]  /*4290*/  FFMA R6, R5, -R29, R28 ;  /* 0x8000001d05067223 */ /* 0x000fc8000000001c */
[----:B------:R-:W-:Y:S01]  /*42a0*/  FFMA R4, R4, R6, R5 ;  /* 0x0000000604047223 */ /* 0x000fe20000000005 */
[----:B0-----:R-:W-:Y:S06]  /*42b0*/  @!P0 BRA `(.L_x_107) ;  /* 0x0000000000148947 */ /* 0x001fec0003800000 */
[----:B------:R-:W0:Y:S01]  /*42c0*/  LDCU UR4, c[0x0][0x3c0] ;  /* 0x00007800ff0477ac */ /* 0x000e220008000800 */
[----:B------:R-:W-:Y:S01]  /*42d0*/  IMAD.MOV.U32 R5, RZ, RZ, R28 ;  /* 0x000000ffff057224 */ /* 0x000fe200078e001c */
[----:B------:R-:W-:Y:S02]  /*42e0*/  MOV R6, 0x4310 ;  /* 0x0000431000067802 */ /* 0x000fe40000000f00 */
[----:B0-----:R-:W-:-:S07]  /*42f0*/  MOV R4, UR4 ;  /* 0x0000000400047c02 */ /* 0x001fce0008000f00 */
[----:B------:R-:W-:Y:S05]  /*4300*/  CALL.REL.NOINC `($__internal_2_$__cuda_sm3x_div_rn_noftz_f32_slowpath) ;  /* 0x0000000400f87944 */ /* 0x000fea0003c00000 */
.L_x_107:
[----:B------:R-:W-:Y:S05]  /*4310*/  BSYNC.RECONVERGENT B3 ;  /* 0x0000000000037941 */ /* 0x000fea0003800200 */
.L_x_106:
[----:B------:R-:W2:Y:S01]  /*4320*/  LDG.E R5, desc[UR6][R22.64] ;  /* 0x0000000616057981 */ /* 0x000ea2000c1e1900 */
[----:B------:R-:W0:Y:S01]  /*4330*/  LDCU UR4, c[0x0][0x3cc] ;  /* 0x00007980ff0477ac */ /* 0x000e220008000800 */
[----:B------:R-:W-:Y:S01]  /*4340*/  FADD R3, R3, -R4 ;  /* 0x8000000403037221 */ /* 0x000fe20000000000 */
[----:B--2---:R-:W-:-:S04]  /*4350*/  IADD3 R5, PT, PT, R5, 0x1, RZ ;  /* 0x0000000105057810 */ /* 0x004fc80007ffe0ff */
[----:B0-----:R-:W-:Y:S01]  /*4360*/  ISETP.GE.AND P0, PT, R5, UR4, PT ;  /* 0x0000000405007c0c */ /* 0x001fe2000bf06270 */
[----:B------:R0:W-:-:S12]  /*4370*/  STG.E desc[UR6][R22.64], R5 ;  /* 0x0000000516007986 */ /* 0x0001d8000c101906 */
[----:B0-----:R-:W-:Y:S05]  /*4380*/  @!P0 BRA `(.L_x_108) ;  /* 0xffffffd400588947 */ /* 0x001fea000383ffff */
[----:B------:R-:W-:Y:S05]  /*4390*/  BSYNC.RECONVERGENT B2 ;  /* 0x0000000000027941 */ /* 0x000fea0003800200 */
.L_x_25:
[----:B------:R-:W-:Y:S05]  /*43a0*/  EXIT ;  /* 0x000000000000794d */ /* 0x000fea0003800000 */
        .weak           $__internal_0_$__cuda_sm20_div_rn_f64_full
        .type           $__internal_0_$__cuda_sm20_div_rn_f64_full,@function
        .size           $__internal_0_$__cuda_sm20_div_rn_f64_full,($__internal_1_$__cuda_sm20_sqrt_rn_f32_slowpath - $__internal_0_$__cuda_sm20_div_rn_f64_full)
$__internal_0_$__cuda_sm20_div_rn_f64_full:
[C---:B------:R-:W-:Y:S01]  /*43b0*/  FSETP.GEU.AND P0, PT, |R5|.reuse, 1.469367938527859385e-39, PT ;  /* 0x001000000500780b */ /* 0x040fe20003f0e200 */
[----:B------:R-:W-:Y:S01]  /*43c0*/  IMAD.MOV.U32 R42, RZ, RZ, R32 ;  /* 0x000000ffff2a7224 */ /* 0x000fe200078e0020 */
[----:B------:R-:W-:Y:S01]  /*43d0*/  LOP3.LUT R48, R5, 0x800fffff, RZ, 0xc0, !PT ;  /* 0x800fffff05307812 */ /* 0x000fe200078ec0ff */
[----:B------:R-:W-:Y:S01]  /*43e0*/  BSSY.RECONVERGENT B1, `(.L_x_109) ;  /* 0x0000054000017945 */ /* 0x000fe20003800200 */
[----:B------:R-:W-:Y:S02]  /*43f0*/  MOV R38, 0x1 ;  /* 0x0000000100267802 */ /* 0x000fe40000000f00 */
[----:B------:R-:W-:Y:S01]  /*4400*/  LOP3.LUT R49, R48, 0x3ff00000, RZ, 0xfc, !PT ;  /* 0x3ff0000030317812 */ /* 0x000fe200078efcff */
[----:B------:R-:W-:Y:S01]  /*4410*/  IMAD.MOV.U32 R48, RZ, RZ, R4 ;  /* 0x000000ffff307224 */ /* 0x000fe200078e0004 */
[C---:B------:R-:W-:Y:S02]  /*4420*/  FSETP.GEU.AND P2, PT, |R33|.reuse, 1.469367938527859385e-39, PT ;  /* 0x001000002100780b */ /* 0x040fe40003f4e200 */
[----:B------:R-:W-:-:S02]  /*4430*/  LOP3.LUT R35, R33, 0x7ff00000, RZ, 0xc0, !PT ;  /* 0x7ff0000021237812 */ /* 0x000fc400078ec0ff */
[----:B------:R-:W-:Y:S01]  /*4440*/  LOP3.LUT R46, R5, 0x7ff00000, RZ, 0xc0, !PT ;  /* 0x7ff00000052e7812 */ /* 0x000fe200078ec0ff */
[----:B------:R-:W-:Y:S01]  /*4450*/  @!P0 DMUL R48, R4, 8.98846567431157953865e+307 ;  /* 0x7fe0000004308828 */ /* 0x000fe20000000000 */
[----:B------:R-:W-:Y:S02]  /*4460*/  MOV R44, 0x1ca00000 ;  /* 0x1ca00000002c7802 */ /* 0x000fe40000000f00 */
[----:B------:R-:W-:Y:S02]  /*4470*/  ISETP.GE.U32.AND P1, PT, R35, R46, PT ;  /* 0x0000002e2300720c */ /* 0x000fe40003f26070 */
[----:B------:R-:W-:Y:S01]  /*4480*/  MOV R45, R35 ;  /* 0x00000023002d7202 */ /* 0x000fe20000000f00 */
[----:B------:R-:W0:Y:S01]  /*4490*/  MUFU.RCP64H R39, R49 ;  /* 0x0000003100277308 */ /* 0x000e220000001800 */
[----:B------:R-:W-:Y:S02]  /*44a0*/  SEL R43, R44, 0x63400000, !P1 ;  /* 0x634000002c2b7807 */ /* 0x000fe40004800000 */
[----:B------:R-:W-:-:S02]  /*44b0*/  @!P2 LOP3.LUT R40, R5, 0x7ff00000, RZ, 0xc0, !PT ;  /* 0x7ff000000528a812 */ /* 0x000fc400078ec0ff */
[----:B------:R-:W-:Y:S02]  /*44c0*/  LOP3.LUT R43, R43, 0x800fffff, R33, 0xf8, !PT ;  /* 0x800fffff2b2b7812 */ /* 0x000fe400078ef821 */
[----:B------:R-:W-:Y:S02]  /*44d0*/  @!P2 ISETP.GE.U32.AND P3, PT, R35, R40, PT ;  /* 0x000000282300a20c */ /* 0x000fe40003f66070 */
[----:B------:R-:W-:Y:S01]  /*44e0*/  @!P0 LOP3.LUT R46, R49, 0x7ff00000, RZ, 0xc0, !PT ;  /* 0x7ff00000312e8812 */ /* 0x000fe200078ec0ff */
[----:B0-----:R-:W-:-:S08]  /*44f0*/  DFMA R36, R38, -R48, 1 ;  /* 0x3ff000002624742b */ /* 0x001fd00000000830 */
[----:B------:R-:W-:-:S08]  /*4500*/  DFMA R36, R36, R36, R36 ;  /* 0x000000242424722b */ /* 0x000fd00000000024 */
[----:B------:R-:W-:Y:S01]  /*4510*/  DFMA R36, R38, R36, R38 ;  /* 0x000000242624722b */ /* 0x000fe20000000026 */
[----:B------:R-:W-:Y:S02]  /*4520*/  @!P2 SEL R39, R44, 0x63400000, !P3 ;  /* 0x634000002c27a807 */ /* 0x000fe40005800000 */
[----:B------:R-:W-:Y:S02]  /*4530*/  @!P2 MOV R38, RZ ;  /* 0x000000ff0026a202 */ /* 0x000fe40000000f00 */
[----:B------:R-:W-:-:S03]  /*4540*/  @!P2 LOP3.LUT R39, R39, 0x80000000, R33, 0xf8, !PT ;  /* 0x800000002727a812 */ /* 0x000fc600078ef821 */
[----:B------:R-:W-:Y:S01]  /*4550*/  DFMA R40, R36, -R48, 1 ;  /* 0x3ff000002428742b */ /* 0x000fe20000000830 */
[----:B------:R-:W-:-:S06]  /*4560*/  @!P2 LOP3.LUT R39, R39, 0x100000, RZ, 0xfc, !PT ;  /* 0x001000002727a812 */ /* 0x000fcc00078efcff */
[----:B------:R-:W-:Y:S02]  /*4570*/  @!P2 DFMA R42, R42, 2, -R38 ;  /* 0x400000002a2aa82b */ /* 0x000fe40000000826 */
[----:B------:R-:W-:-:S08]  /*4580*/  DFMA R40, R36, R40, R36 ;  /* 0x000000282428722b */ /* 0x000fd00000000024 */
[----:B------:R-:W-:Y:S01]  /*4590*/  @!P2 LOP3.LUT R45, R43, 0x7ff00000, RZ, 0xc0, !PT ;  /* 0x7ff000002b2da812 */ /* 0x000fe200078ec0ff */
[----:B------:R-:W-:-:S04]  /*45a0*/  DMUL R38, R40, R42 ;  /* 0x0000002a28267228 */ /* 0x000fc80000000000 */
[----:B------:R-:W-:-:S04]  /*45b0*/  VIADD R47, R45, 0xffffffff ;  /* 0xffffffff2d2f7836 */ /* 0x000fc80000000000 */
[----:B------:R-:W-:Y:S01]  /*45c0*/  DFMA R36, R38, -R48, R42 ;  /* 0x800000302624722b */ /* 0x000fe2000000002a */
[----:B------:R-:W-:Y:S02]  /*45d0*/  ISETP.GT.U32.AND P0, PT, R47, 0x7feffffe, PT ;  /* 0x7feffffe2f00780c */ /* 0x000fe40003f04070 */
[----:B------:R-:W-:-:S04]  /*45e0*/  IADD3 R47, PT, PT, R46, -0x1, RZ ;  /* 0xffffffff2e2f7810 */ /* 0x000fc80007ffe0ff */
[----:B------:R-:W-:Y:S01]  /*45f0*/  ISETP.GT.U32.OR P0, PT, R47, 0x7feffffe, P0 ;  /* 0x7feffffe2f00780c */ /* 0x000fe20000704470 */
[----:B------:R-:W-:-:S12]  /*4600*/  DFMA R36, R40, R36, R38 ;  /* 0x000000242824722b */ /* 0x000fd80000000026 */
[----:B------:R-:W-:Y:S05]  /*4610*/  @P0 BRA `(.L_x_110) ;  /* 0x00000000006c0947 */ /* 0x000fea0003800000 */
[----:B------:R-:W-:-:S04]  /*4620*/  LOP3.LUT R38, R5, 0x7ff00000, RZ, 0xc0, !PT ;  /* 0x7ff0000005267812 */ /* 0x000fc800078ec0ff */
[CC--:B------:R-:W-:Y:S02]  /*4630*/  VIADDMNMX R32, R35.reuse, -R38.reuse, 0xb9600000, !PT ;  /* 0xb960000023207446 */ /* 0x0c0fe40007800926 */
[----:B------:R-:W-:Y:S02]  /*4640*/  ISETP.GE.U32.AND P0, PT, R35, R38, PT ;  /* 0x000000262300720c */ /* 0x000fe40003f06070 */
[----:B------:R-:W-:Y:S02]  /*4650*/  VIMNMX R32, PT, PT, R32, 0x46a00000, PT ;  /* 0x46a0000020207848 */ /* 0x000fe40003fe0100 */
[----:B------:R-:W-:-:S04]  /*4660*/  SEL R35, R44, 0x63400000, !P0 ;  /* 0x634000002c237807 */ /* 0x000fc80004000000 */
[----:B------:R-:W-:Y:S02]  /*4670*/  IADD3 R35, PT, PT, -R35, R32, RZ ;  /* 0x0000002023237210 */ /* 0x000fe40007ffe1ff */
[----:B------:R-:W-:-:S03]  /*4680*/  MOV R32, RZ ;  /* 0x000000ff00207202 */ /* 0x000fc60000000f00 */
[----:B------:R-:W-:-:S06]  /*4690*/  VIADD R33, R35, 0x7fe00000 ;  /* 0x7fe0000023217836 */ /* 0x000fcc0000000000 */
[----:B------:R-:W-:-:S10]  /*46a0*/  DMUL R38, R36, R32 ;  /* 0x0000002024267228 */ /* 0x000fd40000000000 */
[----:B------:R-:W-:-:S13]  /*46b0*/  FSETP.GTU.AND P0, PT, |R39|, 1.469367938527859385e-39, PT ;  /* 0x001000002700780b */ /* 0x000fda0003f0c200 */
[----:B------:R-:W-:Y:S05]  /*46c0*/  @P0 BRA `(.L_x_111) ;  /* 0x0000000000940947 */ /* 0x000fea0003800000 */
[----:B------:R-:W-:Y:S01]  /*46d0*/  DFMA R42, R36, -R48, R42 ;  /* 0x80000030242a722b */ /* 0x000fe2000000002a */
[----:B------:R-:W-:-:S09]  /*46e0*/  MOV R32, RZ ;  /* 0x000000ff00207202 */ /* 0x000fd20000000f00 */
[C---:B------:R-:W-:Y:S02]  /*46f0*/  FSETP.NEU.AND P0, PT, R43.reuse, RZ, PT ;  /* 0x000000ff2b00720b */ /* 0x040fe40003f0d000 */
[----:B------:R-:W-:-:S04]  /*4700*/  LOP3.LUT R41, R43, 0x80000000, R5, 0x48, !PT ;  /* 0x800000002b297812 */ /* 0x000fc800078e4805 */
[----:B------:R-:W-:-:S07]  /*4710*/  LOP3.LUT R33, R41, R33, RZ, 0xfc, !PT ;  /* 0x0000002129217212 */ /* 0x000fce00078efcff */
[----:B------:R-:W-:Y:S05]  /*4720*/  @!P0 BRA `(.L_x_111) ;  /* 0x00000000007c8947 */ /* 0x000fea0003800000 */
[----:B------:R-:W-:Y:S01]  /*4730*/  IMAD.MOV R5, RZ, RZ, -R35 ;  /* 0x000000ffff057224 */ /* 0x000fe200078e0a23 */
[----:B------:R-:W-:Y:S01]  /*4740*/  MOV R4, RZ ;  /* 0x000000ff00047202 */ /* 0x000fe20000000f00 */
[----:B------:R-:W-:Y:S01]  /*4750*/  DMUL.RP R32, R36, R32 ;  /* 0x0000002024207228 */ /* 0x000fe20000008000 */
[----:B------:R-:W-:-:S04]  /*4760*/  IADD3 R35, PT, PT, -R35, -0x43300000, RZ ;  /* 0xbcd0000023237810 */ /* 0x000fc80007ffe1ff */
[----:B------:R-:W-:-:S05]  /*4770*/  DFMA R4, R38, -R4, R36 ;  /* 0x800000042604722b */ /* 0x000fca0000000024 */
[----:B------:R-:W-:-:S05]  /*4780*/  LOP3.LUT R41, R33, R41, RZ, 0x3c, !PT ;  /* 0x0000002921297212 */ /* 0x000fca00078e3cff */
[----:B------:R-:W-:-:S04]  /*4790*/  FSETP.NEU.AND P0, PT, |R5|, R35, PT ;  /* 0x000000230500720b */ /* 0x000fc80003f0d200 */
[----:B------:R-:W-:Y:S02]  /*47a0*/  FSEL R38, R32, R38, !P0 ;  /* 0x0000002620267208 */ /* 0x000fe40004000000 */
[----:B------:R-:W-:Y:S01]  /*47b0*/  FSEL R39, R41, R39, !P0 ;  /* 0x0000002729277208 */ /* 0x000fe20004000000 */
[----:B------:R-:W-:Y:S06]  /*47c0*/  BRA `(.L_x_111) ;  /* 0x0000000000547947 */ /* 0x000fec0003800000 */
.L_x_110:
[----:B------:R-:W-:-:S14]  /*47d0*/  DSETP.NAN.AND P0, PT, R32, R32, PT ;  /* 0x000000202000722a */ /* 0x000fdc0003f08000 */
[----:B------:R-:W-:Y:S05]  /*47e0*/  @P0 BRA `(.L_x_112) ;  /* 0x0000000000440947 */ /* 0x000fea0003800000 */
[----:B------:R-:W-:-:S14]  /*47f0*/  DSETP.NAN.AND P0, PT, R4, R4, PT ;  /* 0x000000040400722a */ /* 0x000fdc0003f08000 */
[----:B------:R-:W-:Y:S05]  /*4800*/  @P0 BRA `(.L_x_113) ;  /* 0x0000000000300947 */ /* 0x000fea0003800000 */
[----:B------:R-:W-:Y:S01]  /*4810*/  ISETP.NE.AND P0, PT, R45, R46, PT ;  /* 0x0000002e2d00720c */ /* 0x000fe20003f05270 */
[----:B------:R-:W-:Y:S01]  /*4820*/  IMAD.MOV.U32 R39, RZ, RZ, -0x80000 ;  /* 0xfff80000ff277424 */ /* 0x000fe200078e00ff */
[----:B------:R-:W-:-:S11]  /*4830*/  MOV R38, 0x0 ;  /* 0x0000000000267802 */ /* 0x000fd60000000f00 */
[----:B------:R-:W-:Y:S05]  /*4840*/  @!P0 BRA `(.L_x_111) ;  /* 0x0000000000348947 */ /* 0x000fea0003800000 */
[----:B------:R-:W-:Y:S02]  /*4850*/  ISETP.NE.AND P0, PT, R45, 0x7ff00000, PT ;  /* 0x7ff000002d00780c */ /* 0x000fe40003f05270 */
[----:B------:R-:W-:Y:S02]  /*4860*/  LOP3.LUT R39, R33, 0x80000000, R5, 0x48, !PT ;  /* 0x8000000021277812 */ /* 0x000fe400078e4805 */
[----:B------:R-:W-:-:S13]  /*4870*/  ISETP.EQ.OR P0, PT, R46, RZ, !P0 ;  /* 0x000000ff2e00720c */ /* 0x000fda0004702670 */
[----:B------:R-:W-:Y:S02]  /*4880*/  @P0 LOP3.LUT R4, R39, 0x7ff00000, RZ, 0xfc, !PT ;  /* 0x7ff0000027040812 */ /* 0x000fe400078efcff */
[----:B------:R-:W-:Y:S02]  /*4890*/  @!P0 MOV R38, RZ ;  /* 0x000000ff00268202 */ /* 0x000fe40000000f00 */
[----:B------:R-:W-:Y:S01]  /*48a0*/  @P0 MOV R38, RZ ;  /* 0x000000ff00260202 */ /* 0x000fe20000000f00 */
[----:B------:R-:W-:Y:S01]  /*48b0*/  @P0 IMAD.MOV.U32 R39, RZ, RZ, R4 ;  /* 0x000000ffff270224 */ /* 0x000fe200078e0004 */
[----:B------:R-:W-:Y:S06]  /*48c0*/  BRA `(.L_x_111) ;  /* 0x0000000000147947 */ /* 0x000fec0003800000 */
.L_x_113:
[----:B------:R-:W-:Y:S02]  /*48d0*/  LOP3.LUT R39, R5, 0x80000, RZ, 0xfc, !PT ;  /* 0x0008000005277812 */ /* 0x000fe400078efcff */
[----:B------:R-:W-:Y:S01]  /*48e0*/  MOV R38, R4 ;  /* 0x0000000400267202 */ /* 0x000fe20000000f00 */
[----:B------:R-:W-:Y:S06]  /*48f0*/  BRA `(.L_x_111) ;  /* 0x0000000000087947 */ /* 0x000fec0003800000 */
.L_x_112:
[----:B------:R-:W-:Y:S02]  /*4900*/  LOP3.LUT R39, R33, 0x80000, RZ, 0xfc, !PT ;  /* 0x0008000021277812 */ /* 0x000fe400078efcff */
[----:B------:R-:W-:-:S07]  /*4910*/  MOV R38, R32 ;  /* 0x0000002000267202 */ /* 0x000fce0000000f00 */
.L_x_111:
[----:B------:R-:W-:Y:S05]  /*4920*/  BSYNC.RECONVERGENT B1 ;  /* 0x0000000000017941 */ /* 0x000fea0003800200 */
.L_x_109:
[----:B------:R-:W-:Y:S01]  /*4930*/  MOV R4, R6 ;  /* 0x0000000600047202 */ /* 0x000fe20000000f00 */
[----:B------:R-:W-:Y:S01]  /*4940*/  IMAD.MOV.U32 R5, RZ, RZ, 0x0 ;  /* 0x00000000ff057424 */ /* 0x000fe200078e00ff */
[----:B------:R-:W-:Y:S01]  /*4950*/  MOV R37, R39 ;  /* 0x0000002700257202 */ /* 0x000fe20000000f00 */
[----:B------:R-:W-:Y:S02]  /*4960*/  IMAD.MOV.U32 R36, RZ, RZ, R38 ;  /* 0x000000ffff247224 */ /* 0x000fe400078e0026 */
[----:B------:R-:W-:Y:S05]  /*4970*/  RET.REL.NODEC R4 `(compute_spike_times_kernel) ;  /* 0xffffffb404a07950 */ /* 0x000fea0003c3ffff */
        .weak           $__internal_1_$__cuda_sm20_sqrt_rn_f32_slowpath
        .type           $__internal_1_$__cuda_sm20_sqrt_rn_f32_slowpath,@function
        .size           $__internal_1_$__cuda_sm20_sqrt_rn_f32_slowpath,($__internal_2_$__cuda_sm3x_div_rn_noftz_f32_slowpath - $__internal_1_$__cuda_sm20_sqrt_rn_f32_slowpath)
$__internal_1_$__cuda_sm20_sqrt_rn_f32_slowpath:
[----:B------:R-:W-:-:S13]  /*4980*/  LOP3.LUT P0, RZ, R4, 0x7fffffff, RZ, 0xc0, !PT ;  /* 0x7fffffff04ff7812 */ /* 0x000fda000780c0ff */
[----:B------:R-:W-:Y:S01]  /*4990*/  @!P0 MOV R5, R4 ;  /* 0x0000000400058202 */ /* 0x000fe20000000f00 */
[----:B------:R-:W-:Y:S06]  /*49a0*/  @!P0 BRA `(.L_x_114) ;  /* 0x0000000000408947 */ /* 0x000fec0003800000 */
[----:B------:R-:W-:-:S13]  /*49b0*/  FSETP.GEU.FTZ.AND P0, PT, R4, RZ, PT ;  /* 0x000000ff0400720b */ /* 0x000fda0003f1e000 */
[----:B------:R-:W-:Y:S01]  /*49c0*/  @!P0 MOV R5, 0x7fffffff ;  /* 0x7fffffff00058802 */ /* 0x000fe20000000f00 */
[----:B------:R-:W-:Y:S06]  /*49d0*/  @!P0 BRA `(.L_x_114) ;  /* 0x0000000000348947 */ /* 0x000fec0003800000 */
[----:B------:R-:W-:-:S13]  /*49e0*/  FSETP.GTU.FTZ.AND P0, PT, |R4|, +INF , PT ;  /* 0x7f8000000400780b */ /* 0x000fda0003f1c200 */
[----:B------:R-:W-:Y:S01]  /*49f0*/  @P0 FADD.FTZ R5, R4, 1 ;  /* 0x3f80000004050421 */ /* 0x000fe20000010000 */
[----:B------:R-:W-:Y:S06]  /*4a00*/  @P0 BRA `(.L_x_114) ;  /* 0x0000000000280947 */ /* 0x000fec0003800000 */
[----:B------:R-:W-:-:S13]  /*4a10*/  FSETP.NEU.FTZ.AND P0, PT, |R4|, +INF , PT ;  /* 0x7f8000000400780b */ /* 0x000fda0003f1d200 */
[----:B------:R-:W-:-:S04]  /*4a20*/  @P0 FFMA R6, R4, 1.84467440737095516160e+19, RZ ;  /* 0x5f80000004060823 */ /* 0x000fc800000000ff */
[----:B------:R-:W0:Y:S02]  /*4a30*/  @P0 MUFU.RSQ R5, R6 ;  /* 0x0000000600050308 */ /* 0x000e240000001400 */
[----:B0-----:R-:W-:Y:S01]  /*4a40*/  @P0 FMUL.FTZ R33, R6, R5 ;  /* 0x0000000506210220 */ /* 0x001fe20000410000 */
[----:B------:R-:W-:Y:S01]  /*4a50*/  @P0 FMUL.FTZ R35, R5, 0.5 ;  /* 0x3f00000005230820 */ /* 0x000fe20000410000 */
[----:B------:R-:W-:Y:S02]  /*4a60*/  @!P0 IMAD.MOV.U32 R5, RZ, RZ, R4 ;  /* 0x000000ffff058224 */ /* 0x000fe400078e0004 */
[----:B------:R-:W-:-:S04]  /*4a70*/  @P0 FADD.FTZ R32, -R33, -RZ ;  /* 0x800000ff21200221 */ /* 0x000fc80000010100 */
[----:B------:R-:W-:-:S04]  /*4a80*/  @P0 FFMA R32, R33, R32, R6 ;  /* 0x0000002021200223 */ /* 0x000fc80000000006 */
[----:B------:R-:W-:-:S04]  /*4a90*/  @P0 FFMA R32, R32, R35, R33 ;  /* 0x0000002320200223 */ /* 0x000fc80000000021 */
[----:B------:R-:W-:-:S07]  /*4aa0*/  @P0 FMUL.FTZ R5, R32, 2.3283064365386962891e-10 ;  /* 0x2f80000020050820 */ /* 0x000fce0000410000 */
.L_x_114:
[----:B------:R-:W-:Y:S01]  /*4ab0*/  MOV R6, R5 ;  /* 0x0000000500067202 */ /* 0x000fe20000000f00 */
[----:B------:R-:W-:Y:S01]  /*4ac0*/  IMAD.MOV.U32 R5, RZ, RZ, 0x0 ;  /* 0x00000000ff057424 */ /* 0x000fe200078e00ff */
[----:B------:R-:W-:-:S04]  /*4ad0*/  MOV R4, R36 ;  /* 0x0000002400047202 */ /* 0x000fc80000000f00 */
[----:B------:R-:W-:Y:S05]  /*4ae0*/  RET.REL.NODEC R4 `(compute_spike_times_kernel) ;  /* 0xffffffb404447950 */ /* 0x000fea0003c3ffff */
        .weak           $__internal_2_$__cuda_sm3x_div_rn_noftz_f32_slowpath
        .type           $__internal_2_$__cuda_sm3x_div_rn_noftz_f32_slowpath,@function
        .size           $__internal_2_$__cuda_sm3x_div_rn_noftz_f32_slowpath,(.L_x_129 - $__internal_2_$__cuda_sm3x_div_rn_noftz_f32_slowpath)
$__internal_2_$__cuda_sm3x_div_rn_noftz_f32_slowpath:
[----:B------:R-:W-:Y:S01]  /*4af0*/  SHF.R.U32.HI R40, RZ, 0x17, R4 ;  /* 0x00000017ff287819 */ /* 0x000fe20000011604 */
[----:B------:R-:W-:Y:S01]  /*4b00*/  BSSY.RECONVERGENT B0, `(.L_x_115) ;  /* 0x0000062000007945 */ /* 0x000fe20003800200 */
[----:B------:R-:W-:Y:S02]  /*4b10*/  SHF.R.U32.HI R43, RZ, 0x17, R5 ;  /* 0x00000017ff2b7819 */ /* 0x000fe40000011605 */
[----:B------:R-:W-:Y:S02]  /*4b20*/  LOP3.LUT R40, R40, 0xff, RZ, 0xc0, !PT ;  /* 0x000000ff28287812 */ /* 0x000fe400078ec0ff */
[----:B------:R-:W-:Y:S02]  /*4b30*/  LOP3.LUT R43, R43, 0xff, RZ, 0xc0, !PT ;  /* 0x000000ff2b2b7812 */ /* 0x000fe400078ec0ff */
[----:B------:R-:W-:Y:S02]  /*4b40*/  IADD3 R44, PT, PT, R40, -0x1, RZ ;  /* 0xffffffff282c7810 */ /* 0x000fe40007ffe0ff */
[----:B------:R-:W-:-:S02]  /*4b50*/  IADD3 R45, PT, PT, R43, -0x1, RZ ;  /* 0xffffffff2b2d7810 */ /* 0x000fc40007ffe0ff */
[----:B------:R-:W-:-:S04]  /*4b60*/  ISETP.GT.U32.AND P0, PT, R44, 0xfd, PT ;  /* 0x000000fd2c00780c */ /* 0x000fc80003f04070 */
[----:B------:R-:W-:-:S13]  /*4b70*/  ISETP.GT.U32.OR P0, PT, R45, 0xfd, P0 ;  /* 0x000000fd2d00780c */ /* 0x000fda0000704470 */
[----:B------:R-:W-:Y:S01]  /*4b80*/  @!P0 IMAD.MOV.U32 R41, RZ, RZ, RZ ;  /* 0x000000ffff298224 */ /* 0x000fe200078e00ff */
[----:B------:R-:W-:Y:S06]  /*4b90*/  @!P0 BRA `(.L_x_116) ;  /* 0x00000000005c8947 */ /* 0x000fec0003800000 */
[----:B------:R-:W-:Y:S02]  /*4ba0*/  FSETP.GTU.FTZ.AND P0, PT, |R5|, +INF , PT ;  /* 0x7f8000000500780b */ /* 0x000fe40003f1c200 */
[----:B------:R-:W-:-:S04]  /*4bb0*/  FSETP.GTU.FTZ.AND P1, PT, |R4|, +INF , PT ;  /* 0x7f8000000400780b */ /* 0x000fc80003f3c200 */
[----:B------:R-:W-:-:S13]  /*4bc0*/  PLOP3.LUT P0, PT, P0, P1, PT, 0xf8, 0x8f ;  /* 0x00000000008f781c */ /* 0x000fda0000703f70 */
[----:B------:R-:W-:Y:S05]  /*4bd0*/  @P0 BRA `(.L_x_117) ;  /* 0x00000004004c0947 */ /* 0x000fea0003800000 */
[----:B------:R-:W-:-:S13]  /*4be0*/  LOP3.LUT P0, RZ, R4, 0x7fffffff, R5, 0xc8, !PT ;  /* 0x7fffffff04ff7812 */ /* 0x000fda000780c805 */
[----:B------:R-:W-:Y:S05]  /*4bf0*/  @!P0 BRA `(.L_x_118) ;  /* 0x00000004003c8947 */ /* 0x000fea0003800000 */
[C---:B------:R-:W-:Y:S02]  /*4c00*/  FSETP.NEU.FTZ.AND P3, PT, |R5|.reuse, +INF , PT ;  /* 0x7f8000000500780b */ /* 0x040fe40003f7d200 */
[----:B------:R-:W-:Y:S02]  /*4c10*/  FSETP.NEU.FTZ.AND P1, PT, |R4|, +INF , PT ;  /* 0x7f8000000400780b */ /* 0x000fe40003f3d200 */
[----:B------:R-:W-:-:S11]  /*4c20*/  FSETP.NEU.FTZ.AND P0, PT, |R5|, +INF , PT ;  /* 0x7f8000000500780b */ /* 0x000fd60003f1d200 */
[----:B------:R-:W-:Y:S05]  /*4c30*/  @!P1 BRA !P3, `(.L_x_118) ;  /* 0x00000004002c9947 */ /* 0x000fea0005800000 */
[----:B------:R-:W-:-:S04]  /*4c40*/  LOP3.LUT P3, RZ, R5, 0x7fffffff, RZ, 0xc0, !PT ;  /* 0x7fffffff05ff7812 */ /* 0x000fc8000786c0ff */
[----:B------:R-:W-:-:S13]  /*4c50*/  PLOP3.LUT P1, PT, P1, P3, PT, 0x2f, 0xf2 ;  /* 0x0000000000f2781c */ /* 0x000fda0000f26577 */
[----:B------:R-:W-:Y:S05]  /*4c60*/  @P1 BRA `(.L_x_119) ;  /* 0x0000000400181947 */ /* 0x000fea0003800000 */
[----:B------:R-:W-:-:S04]  /*4c70*/  LOP3.LUT P1, RZ, R4, 0x7fffffff, RZ, 0xc0, !PT ;  /* 0x7fffffff04ff7812 */ /* 0x000fc8000782c0ff */
[----:B------:R-:W-:-:S13]  /*4c80*/  PLOP3.LUT P0, PT, P0, P1, PT, 0x2f, 0xf2 ;  /* 0x0000000000f2781c */ /* 0x000fda0000702577 */
[----:B------:R-:W-:Y:S05]  /*4c90*/  @P0 BRA `(.L_x_120) ;  /* 0x0000000400000947 */ /* 0x000fea0003800000 */
[----:B------:R-:W-:Y:S02]  /*4ca0*/  ISETP.GE.AND P0, PT, R45, RZ, PT ;  /* 0x000000ff2d00720c */ /* 0x000fe40003f06270 */
[----:B------:R-:W-:-:S11]  /*4cb0*/  ISETP.GE.AND P1, PT, R44, RZ, PT ;  /* 0x000000ff2c00720c */ /* 0x000fd60003f26270 */
[----:B------:R-:W-:Y:S01]  /*4cc0*/  @P0 MOV R41, RZ ;  /* 0x000000ff00290202 */ /* 0x000fe20000000f00 */
[----:B------:R-:W-:Y:S01]  /*4cd0*/  @!P0 FFMA R5, R5, 1.84467440737095516160e+19, RZ ;  /* 0x5f80000005058823 */ /* 0x000fe200000000ff */
[----:B------:R-:W-:Y:S01]  /*4ce0*/  @!P0 MOV R41, 0xffffffc0 ;  /* 0xffffffc000298802 */ /* 0x000fe20000000f00 */
[----:B------:R-:W-:-:S04]  /*4cf0*/  @!P1 FFMA R4, R4, 1.84467440737095516160e+19, RZ ;  /* 0x5f80000004049823 */ /* 0x000fc800000000ff */
[----:B------:R-:W-:-:S07]  /*4d00*/  @!P1 VIADD R41, R41, 0x40 ;  /* 0x0000004029299836 */ /* 0x000fce0000000000 */
.L_x_116:
[----:B------:R-:W-:Y:S01]  /*4d10*/  LEA R45, R40, 0xc0800000, 0x17 ;  /* 0xc0800000282d7811 */ /* 0x000fe200078eb8ff */
[----:B------:R-:W-:Y:S01]  /*4d20*/  BSSY.RECONVERGENT B1, `(.L_x_121) ;  /* 0x0000036000017945 */ /* 0x000fe20003800200 */
[----:B------:R-:W-:Y:S02]  /*4d30*/  IADD3 R43, PT, PT, R43, -0x7f, RZ ;  /* 0xffffff812b2b7810 */ /* 0x000fe40007ffe0ff */
[----:B------:R-:W-:Y:S02]  /*4d40*/  IADD3 R46, PT, PT, -R45, R4, RZ ;  /* 0x000000042d2e7210 */ /* 0x000fe40007ffe1ff */
[C---:B------:R-:W-:Y:S01]  /*4d50*/  IADD3 R40, PT, PT, R43.reuse, 0x7f, -R40 ;  /* 0x0000007f2b287810 */ /* 0x040fe20007ffe828 */
[----:B------:R-:W-:Y:S01]  /*4d60*/  IMAD R4, R43, -0x800000, R5 ;  /* 0xff8000002b047824 */ /* 0x000fe200078e0205 */
[----:B------:R-:W0:Y:S01]  /*4d70*/  MUFU.RCP R44, R46 ;  /* 0x0000002e002c7308 */ /* 0x000e220000001000 */
[----:B------:R-:W-:Y:S02]  /*4d80*/  FADD.FTZ R45, -R46, -RZ ;  /* 0x800000ff2e2d7221 */ /* 0x000fe40000010100 */
[----:B------:R-:W-:-:S02]  /*4d90*/  IMAD.IADD R41, R40, 0x1, R41 ;  /* 0x0000000128297824 */ /* 0x000fc400078e0229 */
[----:B0-----:R-:W-:-:S04]  /*4da0*/  FFMA R47, R44, R45, 1 ;  /* 0x3f8000002c2f7423 */ /* 0x001fc8000000002d */
[----:B------:R-:W-:-:S04]  /*4db0*/  FFMA R47, R44, R47, R44 ;  /* 0x0000002f2c2f7223 */ /* 0x000fc8000000002c */
[----:B------:R-:W-:-:S04]  /*4dc0*/  FFMA R44, R4, R47, RZ ;  /* 0x0000002f042c7223 */ /* 0x000fc800000000ff */
[----:B------:R-:W-:-:S04]  /*4dd0*/  FFMA R5, R45, R44, R4 ;  /* 0x0000002c2d057223 */ /* 0x000fc80000000004 */
[----:B------:R-:W-:-:S04]  /*4de0*/  FFMA R44, R47, R5, R44 ;  /* 0x000000052f2c7223 */ /* 0x000fc8000000002c */
[----:B------:R-:W-:-:S04]  /*4df0*/  FFMA R45, R45, R44, R4 ;  /* 0x0000002c2d2d7223 */ /* 0x000fc80000000004 */
[----:B------:R-:W-:-:S05]  /*4e00*/  FFMA R4, R47, R45, R44 ;  /* 0x0000002d2f047223 */ /* 0x000fca000000002c */
[----:B------:R-:W-:-:S04]  /*4e10*/  SHF.R.U32.HI R5, RZ, 0x17, R4 ;  /* 0x00000017ff057819 */ /* 0x000fc80000011604 */
[----:B------:R-:W-:-:S04]  /*4e20*/  LOP3.LUT R40, R5, 0xff, RZ, 0xc0, !PT ;  /* 0x000000ff05287812 */ /* 0x000fc800078ec0ff */
[----:B------:R-:W-:-:S04]  /*4e30*/  IADD3 R5, PT, PT, R40, R41, RZ ;  /* 0x0000002928057210 */ /* 0x000fc80007ffe0ff */
[----:B------:R-:W-:-:S04]  /*4e40*/  IADD3 R40, PT, PT, R5, -0x1, RZ ;  /* 0xffffffff05287810 */ /* 0x000fc80007ffe0ff */
[----:B------:R-:W-:-:S13]  /*4e50*/  ISETP.GE.U32.AND P0, PT, R40, 0xfe, PT ;  /* 0x000000fe2800780c */ /* 0x000fda0003f06070 */
[----:B------:R-:W-:Y:S05]  /*4e60*/  @!P0 BRA `(.L_x_122) ;  /* 0x0000000000808947 */ /* 0x000fea0003800000 */
[----:B------:R-:W-:-:S13]  /*4e70*/  ISETP.GT.AND P0, PT, R5, 0xfe, PT ;  /* 0x000000fe0500780c */ /* 0x000fda0003f04270 */
[----:B------:R-:W-:Y:S05]  /*4e80*/  @P0 BRA `(.L_x_123) ;  /* 0x00000000006c0947 */ /* 0x000fea0003800000 */
[----:B------:R-:W-:-:S13]  /*4e90*/  ISETP.GE.AND P0, PT, R5, 0x1, PT ;  /* 0x000000010500780c */ /* 0x000fda0003f06270 */
[----:B------:R-:W-:Y:S05]  /*4ea0*/  @P0 BRA `(.L_x_124) ;  /* 0x0000000000740947 */ /* 0x000fea0003800000 */
[----:B------:R-:W-:Y:S02]  /*4eb0*/  ISETP.GE.AND P0, PT, R5, -0x18, PT ;  /* 0xffffffe80500780c */ /* 0x000fe40003f06270 */
[----:B------:R-:W-:-:S11]  /*4ec0*/  LOP3.LUT R4, R4, 0x80000000, RZ, 0xc0, !PT ;  /* 0x8000000004047812 */ /* 0x000fd600078ec0ff */
[----:B------:R-:W-:Y:S05]  /*4ed0*/  @!P0 BRA `(.L_x_124) ;  /* 0x0000000000688947 */ /* 0x000fea0003800000 */
[-CC-:B------:R-:W-:Y:S01]  /*4ee0*/  FFMA.RZ R40, R47, R45.reuse, R44.reuse ;  /* 0x0000002d2f287223 */ /* 0x180fe2000000c02c */
[----:B------:R-:W-:Y:S02]  /*4ef0*/  VIADD R43, R5, 0x20 ;  /* 0x00000020052b7836 */ /* 0x000fe40000000000 */
[CCC-:B------:R-:W-:Y:S01]  /*4f00*/  FFMA.RP R41, R47.reuse, R45.reuse, R44.reuse ;  /* 0x0000002d2f297223 */ /* 0x1c0fe2000000802c */
[----:B------:R-:W-:Y:S01]  /*4f10*/  FFMA.RM R44, R47, R45, R44 ;  /* 0x0000002d2f2c7223 */ /* 0x000fe2000000402c */
[C---:B------:R-:W-:Y:S02]  /*4f20*/  ISETP.NE.AND P3, PT, R5.reuse, RZ, PT ;  /* 0x000000ff0500720c */ /* 0x040fe40003f65270 */
[----:B------:R-:W-:Y:S02]  /*4f30*/  LOP3.LUT R40, R40, 0x7fffff, RZ, 0xc0, !PT ;  /* 0x007fffff28287812 */ /* 0x000fe400078ec0ff */
[----:B------:R-:W-:Y:S02]  /*4f40*/  ISETP.NE.AND P1, PT, R5, RZ, PT ;  /* 0x000000ff0500720c */ /* 0x000fe40003f25270 */
[----:B------:R-:W-:-:S02]  /*4f50*/  LOP3.LUT R40, R40, 0x800000, RZ, 0xfc, !PT ;  /* 0x0080000028287812 */ /* 0x000fc400078efcff */
[----:B------:R-:W-:Y:S02]  /*4f60*/  IADD3 R5, PT, PT, -R5, RZ, RZ ;  /* 0x000000ff05057210 */ /* 0x000fe40007ffe1ff */
[----:B------:R-:W-:Y:S02]  /*4f70*/  SHF.L.U32 R43, R40, R43, RZ ;  /* 0x0000002b282b7219 */ /* 0x000fe400000006ff */
[----:B------:R-:W-:Y:S02]  /*4f80*/  FSETP.NEU.FTZ.AND P0, PT, R41, R44, PT ;  /* 0x0000002c2900720b */ /* 0x000fe40003f1d000 */
[----:B------:R-:W-:Y:S02]  /*4f90*/  SEL R5, R5, RZ, P3 ;  /* 0x000000ff05057207 */ /* 0x000fe40001800000 */
[----:B------:R-:W-:Y:S02]  /*4fa0*/  ISETP.NE.AND P1, PT, R43, RZ, P1 ;  /* 0x000000ff2b00720c */ /* 0x000fe40000f25270 */
[----:B------:R-:W-:-:S02]  /*4fb0*/  SHF.R.U32.HI R44, RZ, R5, R40 ;  /* 0x00000005ff2c7219 */ /* 0x000fc40000011628 */
[----:B------:R-:W-:Y:S02]  /*4fc0*/  PLOP3.LUT P0, PT, P0, P1, PT, 0xf8, 0x8f ;  /* 0x00000000008f781c */ /* 0x000fe40000703f70 */
[----:B------:R-:W-:Y:S02]  /*4fd0*/  SHF.R.U32.HI R40, RZ, 0x1, R44 ;  /* 0x00000001ff287819 */ /* 0x000fe4000001162c */
[----:B------:R-:W-:-:S04]  /*4fe0*/  SEL R5, RZ, 0x1, !P0 ;  /* 0x00000001ff057807 */ /* 0x000fc80004000000 */
[----:B------:R-:W-:-:S04]  /*4ff0*/  LOP3.LUT R5, R5, 0x1, R40, 0xf8, !PT ;  /* 0x0000000105057812 */ /* 0x000fc800078ef828 */
[----:B------:R-:W-:-:S04]  /*5000*/  LOP3.LUT R5, R5, R44, RZ, 0xc0, !PT ;  /* 0x0000002c05057212 */ /* 0x000fc800078ec0ff */
[----:B------:R-:W-:-:S04]  /*5010*/  IADD3 R5, PT, PT, R40, R5, RZ ;  /* 0x0000000528057210 */ /* 0x000fc80007ffe0ff */
[----:B------:R-:W-:Y:S01]  /*5020*/  LOP3.LUT R4, R5, R4, RZ, 0xfc, !PT ;  /* 0x0000000405047212 */ /* 0x000fe200078efcff */
[----:B------:R-:W-:Y:S06]  /*5030*/  BRA `(.L_x_124) ;  /* 0x0000000000107947 */ /* 0x000fec0003800000 */
.L_x_123:
[----:B------:R-:W-:-:S04]  /*5040*/  LOP3.LUT R4, R4, 0x80000000, RZ, 0xc0, !PT ;  /* 0x8000000004047812 */ /* 0x000fc800078ec0ff */
[----:B------:R-:W-:Y:S01]  /*5050*/  LOP3.LUT R4, R4, 0x7f800000, RZ, 0xfc, !PT ;  /* 0x7f80000004047812 */ /* 0x000fe200078efcff */
[----:B------:R-:W-:Y:S06]  /*5060*/  BRA `(.L_x_124) ;  /* 0x0000000000047947 */ /* 0x000fec0003800000 */
.L_x_122:
[----:B------:R-:W-:-:S07]  /*5070*/  IMAD R4, R41, 0x800000, R4 ;  /* 0x0080000029047824 */ /* 0x000fce00078e0204 */
.L_x_124:
[----:B------:R-:W-:Y:S05]  /*5080*/  BSYNC.RECONVERGENT B1 ;  /* 0x0000000000017941 */ /* 0x000fea0003800200 */
.L_x_121:
[----:B------:R-:W-:Y:S05]  /*5090*/  BRA `(.L_x_125) ;  /* 0x0000000000207947 */ /* 0x000fea0003800000 */
.L_x_120:
[----:B------:R-:W-:-:S04]  /*50a0*/  LOP3.LUT R4, R4, 0x80000000, R5, 0x48, !PT ;  /* 0x8000000004047812 */ /* 0x000fc800078e4805 */
[----:B------:R-:W-:Y:S01]  /*50b0*/  LOP3.LUT R4, R4, 0x7f800000, RZ, 0xfc, !PT ;  /* 0x7f80000004047812 */ /* 0x000fe200078efcff */
[----:B------:R-:W-:Y:S06]  /*50c0*/  BRA `(.L_x_125) ;  /* 0x0000000000147947 */ /* 0x000fec0003800000 */
.L_x_119:
[----:B------:R-:W-:Y:S01]  /*50d0*/  LOP3.LUT R4, R4, 0x80000000, R5, 0x48, !PT ;  /* 0x8000000004047812 */ /* 0x000fe200078e4805 */
[----:B------:R-:W-:Y:S06]  /*50e0*/  BRA `(.L_x_125) ;  /* 0x00000000000c7947 */ /* 0x000fec0003800000 */
.L_x_118:
[----:B------:R-:W0:Y:S01]  /*50f0*/  MUFU.RSQ R4, -QNAN ;  /* 0xffc0000000047908 */ /* 0x000e220000001400 */
[----:B------:R-:W-:Y:S05]  /*5100*/  BRA `(.L_x_125) ;  /* 0x0000000000047947 */ /* 0x000fea0003800000 */
.L_x_117:
[----:B------:R-:W-:-:S07]  /*5110*/  FADD.FTZ R4, R5, R4 ;  /* 0x0000000405047221 */ /* 0x000fce0000010000 */
.L_x_125:
[----:B------:R-:W-:Y:S05]  /*5120*/  BSYNC.RECONVERGENT B0 ;  /* 0x0000000000007941 */ /* 0x000fea0003800200 */
.L_x_115:
[----:B------:R-:W-:Y:S01]  /*5130*/  HFMA2 R41, -RZ, RZ, 0, 0 ;  /* 0x00000000ff297431 */ /* 0x000fe200000001ff */
[----:B------:R-:W-:-:S04]  /*5140*/  MOV R40, R6 ;  /* 0x0000000600287202 */ /* 0x000fc80000000f00 */
[----:B0-----:R-:W-:Y:S05]  /*5150*/  RET.REL.NODEC R40 `(compute_spike_times_kernel) ;  /* 0xffffffac28a87950 */ /* 0x001fea0003c3ffff */
.L_x_126:
[----:B------:R-:W-:-:S00]  /*5160*/  BRA `(.L_x_126) ;  /* 0xfffffffc00fc7947 */ /* 0x000fc0000383ffff */
[----:B------:R-:W-:-:S00]  /*5170*/  NOP ;  /* 0x0000000000007918 */ /* 0x000fc00000000000 */
        /* <DEDUP_REMOVED lines=8> */
.L_x_129:


//--------------------- .nv.shared.reserved.0     --------------------------
	.section	.nv.shared.reserved.0,"aw",@nobits
	.weak		__nv_reservedSMEM_offset_0_alias
	.size		__nv_reservedSMEM_offset_0_alias, 0, 64
	.other		__nv_reservedSMEM_offset_0_alias,@"STO_CUDA_RESERVED_SHARED STV_DEFAULT"
__nv_reservedSMEM_offset_0_alias:
	.zero		0
	.zero		64


//--------------------- .nv.constant0.compute_spike_times_kernel --------------------------
	.section	.nv.constant0.compute_spike_times_kernel,"a",@progbits
	.sectionflags	@""
	.align	4
.nv.constant0.compute_spike_times_kernel:
	.zero		1040


//--------------------- SYMBOLS --------------------------

	.type		.nv.reservedSmem.offset0,@object
	.size		.nv.reservedSmem.offset0,0x4
